// auto-generated by cutlass_sweep.gemm — config: {"arch": "sm_90", "cluster_m": 2, "cluster_n": 1, "dtype": "int8", "dtype_b": "int8", "layout": "nt", "stages": 0, "tile_k": 32, "tile_m": 384, "tile_n": 64}
#include "cutlass/cutlass.h"
#include "cutlass/gemm/collective/collective_builder.hpp"
#include "cutlass/gemm/device/gemm_universal_adapter.h"
#include "cutlass/gemm/kernel/gemm_universal.hpp"
#include "cutlass/epilogue/collective/collective_builder.hpp"

using ElemA = int8_t;
using ElemB = int8_t;
using ElemCD = int8_t;
using Acc  = int32_t;
using TileShape    = cute::Shape<cute::_384, cute::_64, cute::_32>;
using ClusterShape = cute::Shape<cute::_2, cute::_1, cute::_1>;

using CollectiveEpilogue = typename cutlass::epilogue::collective::CollectiveBuilder<
    cutlass::arch::Sm90, cutlass::arch::OpClassTensorOp,
    TileShape, ClusterShape,
    cutlass::epilogue::collective::EpilogueTileAuto,
    Acc, Acc,
    ElemCD, cutlass::layout::RowMajor, 128 / cutlass::sizeof_bits<ElemCD>::value,
    ElemCD, cutlass::layout::RowMajor, 128 / cutlass::sizeof_bits<ElemCD>::value,
    cutlass::epilogue::collective::EpilogueScheduleAuto
  >::CollectiveOp;

using CollectiveMainloop = typename cutlass::gemm::collective::CollectiveBuilder<
    cutlass::arch::Sm90, cutlass::arch::OpClassTensorOp,
    ElemA, cutlass::layout::RowMajor, 128 / cutlass::sizeof_bits<ElemA>::value,
    ElemB, cutlass::layout::ColumnMajor, 128 / cutlass::sizeof_bits<ElemB>::value,
    Acc,
    TileShape, ClusterShape,
    cutlass::gemm::collective::StageCountAutoCarveout<static_cast<int>(sizeof(typename CollectiveEpilogue::SharedStorage))>,
    cutlass::gemm::collective::KernelScheduleAuto
  >::CollectiveOp;

using GemmKernel = cutlass::gemm::kernel::GemmUniversal<
    cute::Shape<int,int,int,int>,
    CollectiveMainloop,
    CollectiveEpilogue
>;
using Gemm = cutlass::gemm::device::GemmUniversalAdapter<GemmKernel>;

// Force the device kernel symbol into the cubin without needing a host main.
auto* _anchor = &cutlass::device_kernel<GemmKernel>;


// ===== COMPILED SASS (sm_90a) =====

	.target	sm_90a

	.elftype	@"ET_EXEC"


//--------------------- .note.nv.tkinfo           --------------------------
	.section	.note.nv.tkinfo,"",@"SHT_NOTE"
	.sectionflags	@"SHF_NOTE_NV_TKINFO"
	.tkinfo
        /*0018*/ 	.word	0x00000002
        /*0030*/ 	.string	""
        /*0030*/ 	.string	"ptxas"
        /*0030*/ 	.string	"Cuda compilation tools, release 13.0, V13.0.88"
        /*0030*/ 	.string	"Build cuda_13.0.r13.0/compiler.36424714_0"
        /*0030*/ 	.string	"-arch sm_90a -m 64 "



//--------------------- .note.nv.cuinfo           --------------------------
	.section	.note.nv.cuinfo,"",@"SHT_NOTE"
	.sectionflags	@"SHF_NOTE_NV_CUINFO"
        /*0018*/ 	.short	0x0002
        /*001a*/ 	.short	0x005a
        /*001c*/ 	.short	0x0082
	.zero		2


//--------------------- .nv.info                  --------------------------
	.section	.nv.info,"",@"SHT_CUDA_INFO"
	.align	4


	//----- nvinfo : EIATTR_REGCOUNT
	.align		4
        /*0000*/ 	.byte	0x04, 0x2f
        /*0002*/ 	.short	(.L_15 - .L_14)
	.align		4
.L_14:
        /*0004*/ 	.word	index@(_ZN7cutlass13device_kernelINS_4gemm6kernel13GemmUniversalIN4cute5tupleIJiiiiEEENS1_10collective13CollectiveMmaINS1_34MainloopSm90TmaGmmaWarpSpecializedILi16ENS5_IJNS4_1CILi2EEENSA_ILi1EEESC_EEENS1_35KernelTmaWarpSpecializedCooperativeEEENS5_IJNSA_ILi384EEENSA_ILi64EEENSA_ILi32EEEEEEaNS5_IJlSC_lEEEaSK_NS4_8TiledMMAINS4_8MMA_AtomIJNS4_4SM904GMMA26MMA_64x64x32_S32S8S8_SS_TNEEEENS4_6LayoutISD_NS5_IJSC_NSA_ILi0EEESS_EEEEENS5_IJNS4_10UnderscoreESV_SV_EEEEENS4_13SM90_TMA_LOADENS4_14ComposedLayoutINS4_7SwizzleILi1ELi4ELi3EEENS4_18smem_ptr_flag_bitsILi8EEENSR_INS5_IJNSA_ILi8EEESI_EEENS5_IJSI_SC_EEEEEEEvNS4_8identityENS4_23SM90_TMA_LOAD_MULTICASTES18_vS19_EENS_8epilogue10collective6detail29Sm90TmaWarpSpecializedAdapterINS1D_15DefaultEpilogueIaSK_SK_NS1C_6thread17LinearCombinationIaLi1EiiLNS1H_9ScaleType4KindE0ELNS_15FloatRoundStyleE2EaEENS1_15EpilogueDefaultEEEEEvvEEEEvNT_6ParamsE)
        /*0008*/ 	.word	0x000000a8


	//----- nvinfo : EIATTR_FRAME_SIZE
	.align		4
.L_15:
        /*000c*/ 	.byte	0x04, 0x11
        /*000e*/ 	.short	(.L_17 - .L_16)
	.align		4
.L_16:
        /*0010*/ 	.word	index@(_ZN7cutlass13device_kernelINS_4gemm6kernel13GemmUniversalIN4cute5tupleIJiiiiEEENS1_10collective13CollectiveMmaINS1_34MainloopSm90TmaGmmaWarpSpecializedILi16ENS5_IJNS4_1CILi2EEENSA_ILi1EEESC_EEENS1_35KernelTmaWarpSpecializedCooperativeEEENS5_IJNSA_ILi384EEENSA_ILi64EEENSA_ILi32EEEEEEaNS5_IJlSC_lEEEaSK_NS4_8TiledMMAINS4_8MMA_AtomIJNS4_4SM904GMMA26MMA_64x64x32_S32S8S8_SS_TNEEEENS4_6LayoutISD_NS5_IJSC_NSA_ILi0EEESS_EEEEENS5_IJNS4_10UnderscoreESV_SV_EEEEENS4_13SM90_TMA_LOADENS4_14ComposedLayoutINS4_7SwizzleILi1ELi4ELi3EEENS4_18smem_ptr_flag_bitsILi8EEENSR_INS5_IJNSA_ILi8EEESI_EEENS5_IJSI_SC_EEEEEEEvNS4_8identityENS4_23SM90_TMA_LOAD_MULTICASTES18_vS19_EENS_8epilogue10collective6detail29Sm90TmaWarpSpecializedAdapterINS1D_15DefaultEpilogueIaSK_SK_NS1C_6thread17LinearCombinationIaLi1EiiLNS1H_9ScaleType4KindE0ELNS_15FloatRoundStyleE2EaEENS1_15EpilogueDefaultEEEEEvvEEEEvNT_6ParamsE)
        /*0014*/ 	.word	0x00000000


	//----- nvinfo : EIATTR_MIN_STACK_SIZE
	.align		4
.L_17:
        /*0018*/ 	.byte	0x04, 0x12
        /*001a*/ 	.short	(.L_19 - .L_18)
	.align		4
.L_18:
        /*001c*/ 	.word	index@(_ZN7cutlass13device_kernelINS_4gemm6kernel13GemmUniversalIN4cute5tupleIJiiiiEEENS1_10collective13CollectiveMmaINS1_34MainloopSm90TmaGmmaWarpSpecializedILi16ENS5_IJNS4_1CILi2EEENSA_ILi1EEESC_EEENS1_35KernelTmaWarpSpecializedCooperativeEEENS5_IJNSA_ILi384EEENSA_ILi64EEENSA_ILi32EEEEEEaNS5_IJlSC_lEEEaSK_NS4_8TiledMMAINS4_8MMA_AtomIJNS4_4SM904GMMA26MMA_64x64x32_S32S8S8_SS_TNEEEENS4_6LayoutISD_NS5_IJSC_NSA_ILi0EEESS_EEEEENS5_IJNS4_10UnderscoreESV_SV_EEEEENS4_13SM90_TMA_LOADENS4_14ComposedLayoutINS4_7SwizzleILi1ELi4ELi3EEENS4_18smem_ptr_flag_bitsILi8EEENSR_INS5_IJNSA_ILi8EEESI_EEENS5_IJSI_SC_EEEEEEEvNS4_8identityENS4_23SM90_TMA_LOAD_MULTICASTES18_vS19_EENS_8epilogue10collective6detail29Sm90TmaWarpSpecializedAdapterINS1D_15DefaultEpilogueIaSK_SK_NS1C_6thread17LinearCombinationIaLi1EiiLNS1H_9ScaleType4KindE0ELNS_15FloatRoundStyleE2EaEENS1_15EpilogueDefaultEEEEEvvEEEEvNT_6ParamsE)
        /*0020*/ 	.word	0x00000000
.L_19:


//--------------------- .nv.compat                --------------------------
	.section	.nv.compat,"",@"SHT_CUDA_COMPAT_INFO"
	.align	4
        /*0000*/ 	.byte	0x02, 0x09, 0x01, 0x00, 0x02, 0x02, 0x04, 0x00, 0x02, 0x05, 0x05, 0x00, 0x03, 0x07, 0x01, 0x01
        /*0010*/ 	.byte	0x02, 0x03, 0x01, 0x00, 0x02, 0x06, 0x01, 0x00, 0x04, 0x0b, 0x08, 0x00, 0x00, 0x00, 0x00, 0x00
        /*0020*/ 	.byte	0x00, 0x00, 0x00, 0x00


//--------------------- .nv.info._ZN7cutlass13device_kernelINS_4gemm6kernel13GemmUniversalIN4cute5tupleIJiiiiEEENS1_10collective13CollectiveMmaINS1_34MainloopSm90TmaGmmaWarpSpecializedILi16ENS5_IJNS4_1CILi2EEENSA_ILi1EEESC_EEENS1_35KernelTmaWarpSpecializedCooperativeEEENS5_IJNSA_ILi384EEENSA_ILi64EEENSA_ILi32EEEEEEaNS5_IJlSC_lEEEaSK_NS4_8TiledMMAINS4_8MMA_AtomIJNS4_4SM904GMMA26MMA_64x64x32_S32S8S8_SS_TNEEEENS4_6LayoutISD_NS5_IJSC_NSA_ILi0EEESS_EEEEENS5_IJNS4_10UnderscoreESV_SV_EEEEENS4_13SM90_TMA_LOADENS4_14ComposedLayoutINS4_7SwizzleILi1ELi4ELi3EEENS4_18smem_ptr_flag_bitsILi8EEENSR_INS5_IJNSA_ILi8EEESI_EEENS5_IJSI_SC_EEEEEEEvNS4_8identityENS4_23SM90_TMA_LOAD_MULTICASTES18_vS19_EENS_8epilogue10collective6detail29Sm90TmaWarpSpecializedAdapterINS1D_15DefaultEpilogueIaSK_SK_NS1C_6thread17LinearCombinationIaLi1EiiLNS1H_9ScaleType4KindE0ELNS_15FloatRoundStyleE2EaEENS1_15EpilogueDefaultEEEEEvvEEEEvNT_6ParamsE --------------------------
	.section	.nv.info._ZN7cutlass13device_kernelINS_4gemm6kernel13GemmUniversalIN4cute5tupleIJiiiiEEENS1_10collective13CollectiveMmaINS1_34MainloopSm90TmaGmmaWarpSpecializedILi16ENS5_IJNS4_1CILi2EEENSA_ILi1EEESC_EEENS1_35KernelTmaWarpSpecializedCooperativeEEENS5_IJNSA_ILi384EEENSA_ILi64EEENSA_ILi32EEEEEEaNS5_IJlSC_lEEEaSK_NS4_8TiledMMAINS4_8MMA_AtomIJNS4_4SM904GMMA26MMA_64x64x32_S32S8S8_SS_TNEEEENS4_6LayoutISD_NS5_IJSC_NSA_ILi0EEESS_EEEEENS5_IJNS4_10UnderscoreESV_SV_EEEEENS4_13SM90_TMA_LOADENS4_14ComposedLayoutINS4_7SwizzleILi1ELi4ELi3EEENS4_18smem_ptr_flag_bitsILi8EEENSR_INS5_IJNSA_ILi8EEESI_EEENS5_IJSI_SC_EEEEEEEvNS4_8identityENS4_23SM90_TMA_LOAD_MULTICASTES18_vS19_EENS_8epilogue10collective6detail29Sm90TmaWarpSpecializedAdapterINS1D_15DefaultEpilogueIaSK_SK_NS1C_6thread17LinearCombinationIaLi1EiiLNS1H_9ScaleType4KindE0ELNS_15FloatRoundStyleE2EaEENS1_15EpilogueDefaultEEEEEvvEEEEvNT_6ParamsE,"",@"SHT_CUDA_INFO"
	.sectionflags	@""
	.align	4


	//----- nvinfo : EIATTR_CUDA_API_VERSION
	.align		4
        /*0000*/ 	.byte	0x04, 0x37
        /*0002*/ 	.short	(.L_21 - .L_20)
.L_20:
        /*0004*/ 	.word	0x00000082


	//----- nvinfo : EIATTR_KPARAM_INFO
	.align		4
.L_21:
        /*0008*/ 	.byte	0x04, 0x17
        /*000a*/ 	.short	(.L_23 - .L_22)
.L_22:
        /*000c*/ 	.word	0x00000000
        /*0010*/ 	.short	0x0000
        /*0012*/ 	.short	0x0070
        /*0014*/ 	.byte	0x00, 0xf0, 0x01, 0x10


	//----- nvinfo : EIATTR_SPARSE_MMA_MASK
	.align		4
.L_23:
        /*0018*/ 	.byte	0x03, 0x50
        /*001a*/ 	.short	0x0000


	//----- nvinfo : EIATTR_MAXREG_COUNT
	.align		4
        /*001c*/ 	.byte	0x03, 0x1b
        /*001e*/ 	.short	0x00a8


	//----- nvinfo : EIATTR_NUM_BARRIERS
	.align		4
        /*0020*/ 	.byte	0x02, 0x4c
        /*0022*/ 	.byte	0x01
	.zero		1


	//----- nvinfo : EIATTR_EXTERNS
	.align		4
        /*0024*/ 	.byte	0x04, 0x0f
        /*0026*/ 	.short	(.L_25 - .L_24)


	//   ....[0]....
	.align		4
.L_24:
        /*0028*/ 	.word	index@(__assertfail)


	//----- nvinfo : EIATTR_MERCURY_ISA_VERSION
	.align		4
.L_25:
        /*002c*/ 	.byte	0x03, 0x5f
        /*002e*/ 	.short	0x0101


	//----- nvinfo : EIATTR_INT_WARP_WIDE_INSTR_OFFSETS
	.align		4
        /*0030*/ 	.byte	0x04, 0x31
        /*0032*/ 	.short	(.L_27 - .L_26)


	//   ....[0]....
.L_26:
        /*0034*/ 	.word	0x00000640


	//   ....[1]....
        /*0038*/ 	.word	0x00000670


	//   ....[2]....
        /*003c*/ 	.word	0x00000830


	//----- nvinfo : EIATTR_COOP_GROUP_MASK_REGIDS
	.align		4
.L_27:
        /*0040*/ 	.byte	0x04, 0x29
        /*0042*/ 	.short	(.L_29 - .L_28)


	//   ....[0]....
.L_28:
        /*0044*/ 	.word	0xffffffff


	//   ....[1]....
        /*0048*/ 	.word	0xffffffff


	//   ....[2]....
        /*004c*/ 	.word	0xffffffff


	//   ....[3]....
        /*0050*/ 	.word	0xffffffff


	//   ....[4]....
        /*0054*/ 	.word	0xffffffff


	//   ....[5]....
        /*0058*/ 	.word	0xffffffff


	//----- nvinfo : EIATTR_COOP_GROUP_INSTR_OFFSETS
	.align		4
.L_29:
        /*005c*/ 	.byte	0x04, 0x28
        /*005e*/ 	.short	(.L_31 - .L_30)


	//   ....[0]....
.L_30:
        /*0060*/ 	.word	0x00000060


	//   ....[1]....
        /*0064*/ 	.word	0x00000070


	//   ....[2]....
        /*0068*/ 	.word	0x00000130


	//   ....[3]....
        /*006c*/ 	.word	0x00000480


	//   ....[4]....
        /*0070*/ 	.word	0x000009b0


	//   ....[5]....
        /*0074*/ 	.word	0x000015f0


	//----- nvinfo : EIATTR_REG_RECONFIG
	.align		4
.L_31:
        /*0078*/ 	.byte	0x01, 0x54
	.zero		2


	//----- nvinfo : EIATTR_SYSCALL_OFFSETS
	.align		4
        /*007c*/ 	.byte	0x04, 0x46
        /*007e*/ 	.short	(.L_33 - .L_32)


	//   ....[0]....
.L_32:
        /*0080*/ 	.word	0x000017e0


	//----- nvinfo : EIATTR_MBARRIER_INSTR_OFFSETS
	.align		4
.L_33:
        /*0084*/ 	.byte	0x04, 0x39
        /*0086*/ 	.short	(.L_35 - .L_34)


	//   ....[0]....
.L_34:
        /*0088*/ 	.word	0x00000250
        /*008c*/ 	.word	0x000000ff
        /*0090*/ 	.word	0x00000000
        /*0094*/ 	.short	0x0100
        /*0096*/ 	.byte	0x08
	.zero		1


	//   ....[1]....
        /*0098*/ 	.word	0x00000260
        /*009c*/ 	.word	0x000000ff
        /*00a0*/ 	.word	0x00000080
        /*00a4*/ 	.short	0x0100
        /*00a6*/ 	.byte	0x08
	.zero		1


	//   ....[2]....
        /*00a8*/ 	.word	0x00000270
        /*00ac*/ 	.word	0x000000ff
        /*00b0*/ 	.word	0x00000008
        /*00b4*/ 	.short	0x0100
        /*00b6*/ 	.byte	0x08
	.zero		1


	//   ....[3]....
        /*00b8*/ 	.word	0x00000280
        /*00bc*/ 	.word	0x000000ff
        /*00c0*/ 	.word	0x00000088
        /*00c4*/ 	.short	0x0100
        /*00c6*/ 	.byte	0x08
	.zero		1


	//   ....[4]....
        /*00c8*/ 	.word	0x00000290
        /*00cc*/ 	.word	0x000000ff
        /*00d0*/ 	.word	0x00000010
        /*00d4*/ 	.short	0x0100
        /*00d6*/ 	.byte	0x08
	.zero		1


	//   ....[5]....
        /*00d8*/ 	.word	0x000002a0
        /*00dc*/ 	.word	0x000000ff
        /*00e0*/ 	.word	0x00000090
        /*00e4*/ 	.short	0x0100
        /*00e6*/ 	.byte	0x08
	.zero		1


	//   ....[6]....
        /*00e8*/ 	.word	0x000002b0
        /*00ec*/ 	.word	0x000000ff
        /*00f0*/ 	.word	0x00000018
        /*00f4*/ 	.short	0x0100
        /*00f6*/ 	.byte	0x08
	.zero		1


	//   ....[7]....
        /*00f8*/ 	.word	0x000002c0
        /*00fc*/ 	.word	0x000000ff
        /*0100*/ 	.word	0x00000098
        /*0104*/ 	.short	0x0100
        /*0106*/ 	.byte	0x08
	.zero		1


	//   ....[8]....
        /*0108*/ 	.word	0x000002d0
        /*010c*/ 	.word	0x000000ff
        /*0110*/ 	.word	0x00000020
        /*0114*/ 	.short	0x0100
        /*0116*/ 	.byte	0x08
	.zero		1


	//   ....[9]....
        /*0118*/ 	.word	0x000002e0
        /*011c*/ 	.word	0x000000ff
        /*0120*/ 	.word	0x000000a0
        /*0124*/ 	.short	0x0100
        /*0126*/ 	.byte	0x08
	.zero		1


	//   ....[10]....
        /*0128*/ 	.word	0x000002f0
        /*012c*/ 	.word	0x000000ff
        /*0130*/ 	.word	0x00000028
        /*0134*/ 	.short	0x0100
        /*0136*/ 	.byte	0x08
	.zero		1


	//   ....[11]....
        /*0138*/ 	.word	0x00000300
        /*013c*/ 	.word	0x000000ff
        /*0140*/ 	.word	0x000000a8
        /*0144*/ 	.short	0x0100
        /*0146*/ 	.byte	0x08
	.zero		1


	//   ....[12]....
        /*0148*/ 	.word	0x00000310
        /*014c*/ 	.word	0x000000ff
        /*0150*/ 	.word	0x00000030
        /*0154*/ 	.short	0x0100
        /*0156*/ 	.byte	0x08
	.zero		1


	//   ....[13]....
        /*0158*/ 	.word	0x00000320
        /*015c*/ 	.word	0x000000ff
        /*0160*/ 	.word	0x000000b0
        /*0164*/ 	.short	0x0100
        /*0166*/ 	.byte	0x08
	.zero		1


	//   ....[14]....
        /*0168*/ 	.word	0x00000330
        /*016c*/ 	.word	0x000000ff
        /*0170*/ 	.word	0x00000038
        /*0174*/ 	.short	0x0100
        /*0176*/ 	.byte	0x08
	.zero		1


	//   ....[15]....
        /*0178*/ 	.word	0x00000340
        /*017c*/ 	.word	0x000000ff
        /*0180*/ 	.word	0x000000b8
        /*0184*/ 	.short	0x0100
        /*0186*/ 	.byte	0x08
	.zero		1


	//   ....[16]....
        /*0188*/ 	.word	0x00000350
        /*018c*/ 	.word	0x000000ff
        /*0190*/ 	.word	0x00000040
        /*0194*/ 	.short	0x0100
        /*0196*/ 	.byte	0x08
	.zero		1


	//   ....[17]....
        /*0198*/ 	.word	0x00000360
        /*019c*/ 	.word	0x000000ff
        /*01a0*/ 	.word	0x000000c0
        /*01a4*/ 	.short	0x0100
        /*01a6*/ 	.byte	0x08
	.zero		1


	//   ....[18]....
        /*01a8*/ 	.word	0x00000370
        /*01ac*/ 	.word	0x000000ff
        /*01b0*/ 	.word	0x00000048
        /*01b4*/ 	.short	0x0100
        /*01b6*/ 	.byte	0x08
	.zero		1


	//   ....[19]....
        /*01b8*/ 	.word	0x00000380
        /*01bc*/ 	.word	0x000000ff
        /*01c0*/ 	.word	0x000000c8
        /*01c4*/ 	.short	0x0100
        /*01c6*/ 	.byte	0x08
	.zero		1


	//   ....[20]....
        /*01c8*/ 	.word	0x00000390
        /*01cc*/ 	.word	0x000000ff
        /*01d0*/ 	.word	0x00000050
        /*01d4*/ 	.short	0x0100
        /*01d6*/ 	.byte	0x08
	.zero		1


	//   ....[21]....
        /*01d8*/ 	.word	0x000003a0
        /*01dc*/ 	.word	0x000000ff
        /*01e0*/ 	.word	0x000000d0
        /*01e4*/ 	.short	0x0100
        /*01e6*/ 	.byte	0x08
	.zero		1


	//   ....[22]....
        /*01e8*/ 	.word	0x000003b0
        /*01ec*/ 	.word	0x000000ff
        /*01f0*/ 	.word	0x00000058
        /*01f4*/ 	.short	0x0100
        /*01f6*/ 	.byte	0x08
	.zero		1


	//   ....[23]....
        /*01f8*/ 	.word	0x000003c0
        /*01fc*/ 	.word	0x000000ff
        /*0200*/ 	.word	0x000000d8
        /*0204*/ 	.short	0x0100
        /*0206*/ 	.byte	0x08
	.zero		1


	//   ....[24]....
        /*0208*/ 	.word	0x000003d0
        /*020c*/ 	.word	0x000000ff
        /*0210*/ 	.word	0x00000060
        /*0214*/ 	.short	0x0100
        /*0216*/ 	.byte	0x08
	.zero		1


	//   ....[25]....
        /*0218*/ 	.word	0x000003e0
        /*021c*/ 	.word	0x000000ff
        /*0220*/ 	.word	0x000000e0
        /*0224*/ 	.short	0x0100
        /*0226*/ 	.byte	0x08
	.zero		1


	//   ....[26]....
        /*0228*/ 	.word	0x000003f0
        /*022c*/ 	.word	0x000000ff
        /*0230*/ 	.word	0x00000068
        /*0234*/ 	.short	0x0100
        /*0236*/ 	.byte	0x08
	.zero		1


	//   ....[27]....
        /*0238*/ 	.word	0x00000400
        /*023c*/ 	.word	0x000000ff
        /*0240*/ 	.word	0x000000e8
        /*0244*/ 	.short	0x0100
        /*0246*/ 	.byte	0x08
	.zero		1


	//   ....[28]....
        /*0248*/ 	.word	0x00000410
        /*024c*/ 	.word	0x000000ff
        /*0250*/ 	.word	0x00000070
        /*0254*/ 	.short	0x0100
        /*0256*/ 	.byte	0x08
	.zero		1


	//   ....[29]....
        /*0258*/ 	.word	0x00000420
        /*025c*/ 	.word	0x000000ff
        /*0260*/ 	.word	0x000000f0
        /*0264*/ 	.short	0x0100
        /*0266*/ 	.byte	0x08
	.zero		1


	//   ....[30]....
        /*0268*/ 	.word	0x00000430
        /*026c*/ 	.word	0x000000ff
        /*0270*/ 	.word	0x00000078
        /*0274*/ 	.short	0x0100
        /*0276*/ 	.byte	0x08
	.zero		1


	//   ....[31]....
        /*0278*/ 	.word	0x00000440
        /*027c*/ 	.word	0x000000ff
        /*0280*/ 	.word	0x000000f8
        /*0284*/ 	.short	0x0100
        /*0286*/ 	.byte	0x08
	.zero		1


	//   ....[32]....
        /*0288*/ 	.word	0x000008d0
        /*028c*/ 	.word	0x000000ff
        /*0290*/ 	.word	0x00000110
        /*0294*/ 	.short	0x0100
        /*0296*/ 	.byte	0x06
	.zero		1


	//   ....[33]....
        /*0298*/ 	.word	0x00000950
        /*029c*/ 	.word	0x000000ff
        /*02a0*/ 	.word	0x00000118
        /*02a4*/ 	.short	0x0100
        /*02a6*/ 	.byte	0x06
	.zero		1


	//   ....[34]....
        /*02a8*/ 	.word	0x00001870
        /*02ac*/ 	.word	0x00000003
        /*02b0*/ 	.word	0x00000000
        /*02b4*/ 	.short	0x010a
        /*02b6*/ 	.byte	0x3f
	.zero		1


	//   ....[35]....
        /*02b8*/ 	.word	0x000018d0
        /*02bc*/ 	.word	0x00000003
        /*02c0*/ 	.word	0x00000000
        /*02c4*/ 	.short	0x010a
        /*02c6*/ 	.byte	0x3f
	.zero		1


	//   ....[36]....
        /*02c8*/ 	.word	0x00001b70
        /*02cc*/ 	.word	0x000000ff
        /*02d0*/ 	.word	0x00000000
        /*02d4*/ 	.short	0x010a
        /*02d6*/ 	.byte	0x04
	.zero		1


	//   ....[37]....
        /*02d8*/ 	.word	0x00001bb0
        /*02dc*/ 	.word	0x000000ff
        /*02e0*/ 	.word	0x00000000
        /*02e4*/ 	.short	0x010a
        /*02e6*/ 	.byte	0x04
	.zero		1


	//   ....[38]....
        /*02e8*/ 	.word	0x00001d60
        /*02ec*/ 	.word	0x00000004
        /*02f0*/ 	.word	0x00000000
        /*02f4*/ 	.short	0x0101
        /*02f6*/ 	.byte	0x3f
	.zero		1


	//   ....[39]....
        /*02f8*/ 	.word	0x00001f70
        /*02fc*/ 	.word	0x00000000
        /*0300*/ 	.word	0x00000000
        /*0304*/ 	.short	0x0101
        /*0306*/ 	.byte	0x3f
	.zero		1


	//   ....[40]....
        /*0308*/ 	.word	0x00009040
        /*030c*/ 	.word	0x00000014
        /*0310*/ 	.word	0x00000080
        /*0314*/ 	.short	0x010a
        /*0316*/ 	.byte	0x3f
	.zero		1


	//   ....[41]....
        /*0318*/ 	.word	0x00009400
        /*031c*/ 	.word	0x00000005
        /*0320*/ 	.word	0x00000118
        /*0324*/ 	.short	0x0101
        /*0326*/ 	.byte	0x3f
	.zero		1


	//   ....[42]....
        /*0328*/ 	.word	0x00009b20
        /*032c*/ 	.word	0x00000007
        /*0330*/ 	.word	0x00000000
        /*0334*/ 	.short	0x010a
        /*0336*/ 	.byte	0x3f
	.zero		1


	//   ....[43]....
        /*0338*/ 	.word	0x00009ba0
        /*033c*/ 	.word	0x00000006
        /*0340*/ 	.word	0x00000000
        /*0344*/ 	.short	0x010a
        /*0346*/ 	.byte	0x3f
	.zero		1


	//   ....[44]....
        /*0348*/ 	.word	0x00009c30
        /*034c*/ 	.word	0x00000007
        /*0350*/ 	.word	0x00000000
        /*0354*/ 	.short	0x010a
        /*0356*/ 	.byte	0x3f
	.zero		1


	//   ....[45]....
        /*0358*/ 	.word	0x00009cc0
        /*035c*/ 	.word	0x00000006
        /*0360*/ 	.word	0x00000000
        /*0364*/ 	.short	0x010a
        /*0366*/ 	.byte	0x3f
	.zero		1


	//   ....[46]....
        /*0368*/ 	.word	0x00009d50
        /*036c*/ 	.word	0x00000007
        /*0370*/ 	.word	0x00000000
        /*0374*/ 	.short	0x010a
        /*0376*/ 	.byte	0x3f
	.zero		1


	//   ....[47]....
        /*0378*/ 	.word	0x00009de0
        /*037c*/ 	.word	0x00000006
        /*0380*/ 	.word	0x00000000
        /*0384*/ 	.short	0x010a
        /*0386*/ 	.byte	0x3f
	.zero		1


	//   ....[48]....
        /*0388*/ 	.word	0x00009e70
        /*038c*/ 	.word	0x00000007
        /*0390*/ 	.word	0x00000000
        /*0394*/ 	.short	0x010a
        /*0396*/ 	.byte	0x3f
	.zero		1


	//   ....[49]....
        /*0398*/ 	.word	0x00009f00
        /*039c*/ 	.word	0x00000006
        /*03a0*/ 	.word	0x00000000
        /*03a4*/ 	.short	0x010a
        /*03a6*/ 	.byte	0x3f
	.zero		1


	//   ....[50]....
        /*03a8*/ 	.word	0x00009f90
        /*03ac*/ 	.word	0x00000007
        /*03b0*/ 	.word	0x00000000
        /*03b4*/ 	.short	0x010a
        /*03b6*/ 	.byte	0x3f
	.zero		1


	//   ....[51]....
        /*03b8*/ 	.word	0x0000a020
        /*03bc*/ 	.word	0x00000006
        /*03c0*/ 	.word	0x00000000
        /*03c4*/ 	.short	0x010a
        /*03c6*/ 	.byte	0x3f
	.zero		1


	//   ....[52]....
        /*03c8*/ 	.word	0x0000a0b0
        /*03cc*/ 	.word	0x00000007
        /*03d0*/ 	.word	0x00000000
        /*03d4*/ 	.short	0x010a
        /*03d6*/ 	.byte	0x3f
	.zero		1


	//   ....[53]....
        /*03d8*/ 	.word	0x0000a140
        /*03dc*/ 	.word	0x00000006
        /*03e0*/ 	.word	0x00000000
        /*03e4*/ 	.short	0x010a
        /*03e6*/ 	.byte	0x3f
	.zero		1


	//   ....[54]....
        /*03e8*/ 	.word	0x0000a1d0
        /*03ec*/ 	.word	0x00000007
        /*03f0*/ 	.word	0x00000000
        /*03f4*/ 	.short	0x010a
        /*03f6*/ 	.byte	0x3f
	.zero		1


	//   ....[55]....
        /*03f8*/ 	.word	0x0000a260
        /*03fc*/ 	.word	0x00000006
        /*0400*/ 	.word	0x00000000
        /*0404*/ 	.short	0x010a
        /*0406*/ 	.byte	0x3f
	.zero		1


	//   ....[56]....
        /*0408*/ 	.word	0x0000a2f0
        /*040c*/ 	.word	0x00000007
        /*0410*/ 	.word	0x00000000
        /*0414*/ 	.short	0x010a
        /*0416*/ 	.byte	0x3f
	.zero		1


	//   ....[57]....
        /*0418*/ 	.word	0x0000a380
        /*041c*/ 	.word	0x00000005
        /*0420*/ 	.word	0x00000000
        /*0424*/ 	.short	0x010a
        /*0426*/ 	.byte	0x3f
	.zero		1


	//   ....[58]....
        /*0428*/ 	.word	0x0000a3e0
        /*042c*/ 	.word	0x00000003
        /*0430*/ 	.word	0x00000000
        /*0434*/ 	.short	0x010a
        /*0436*/ 	.byte	0x3f
	.zero		1


	//   ....[59]....
        /*0438*/ 	.word	0x0000a440
        /*043c*/ 	.word	0x00000005
        /*0440*/ 	.word	0x00000000
        /*0444*/ 	.short	0x010a
        /*0446*/ 	.byte	0x3f
	.zero		1


	//   ....[60]....
        /*0448*/ 	.word	0x0000a510
        /*044c*/ 	.word	0x00000014
        /*0450*/ 	.word	0x00000080
        /*0454*/ 	.short	0x010a
        /*0456*/ 	.byte	0x3f
	.zero		1


	//   ....[61]....
        /*0458*/ 	.word	0x0000a5e0
        /*045c*/ 	.word	0x00000007
        /*0460*/ 	.word	0x00000000
        /*0464*/ 	.short	0x010a
        /*0466*/ 	.byte	0x3f
	.zero		1


	//   ....[62]....
        /*0468*/ 	.word	0x0000a630
        /*046c*/ 	.word	0x00000006
        /*0470*/ 	.word	0x00000000
        /*0474*/ 	.short	0x010a
        /*0476*/ 	.byte	0x3f
	.zero		1


	//   ....[63]....
        /*0478*/ 	.word	0x0000a680
        /*047c*/ 	.word	0x00000007
        /*0480*/ 	.word	0x00000000
        /*0484*/ 	.short	0x010a
        /*0486*/ 	.byte	0x3f
	.zero		1


	//   ....[64]....
        /*0488*/ 	.word	0x0000a6d0
        /*048c*/ 	.word	0x00000006
        /*0490*/ 	.word	0x00000000
        /*0494*/ 	.short	0x010a
        /*0496*/ 	.byte	0x3f
	.zero		1


	//   ....[65]....
        /*0498*/ 	.word	0x0000a720
        /*049c*/ 	.word	0x00000007
        /*04a0*/ 	.word	0x00000000
        /*04a4*/ 	.short	0x010a
        /*04a6*/ 	.byte	0x3f
	.zero		1


	//   ....[66]....
        /*04a8*/ 	.word	0x0000a770
        /*04ac*/ 	.word	0x00000006
        /*04b0*/ 	.word	0x00000000
        /*04b4*/ 	.short	0x010a
        /*04b6*/ 	.byte	0x3f
	.zero		1


	//   ....[67]....
        /*04b8*/ 	.word	0x0000a7c0
        /*04bc*/ 	.word	0x00000007
        /*04c0*/ 	.word	0x00000000
        /*04c4*/ 	.short	0x010a
        /*04c6*/ 	.byte	0x3f
	.zero		1


	//   ....[68]....
        /*04c8*/ 	.word	0x0000a810
        /*04cc*/ 	.word	0x00000006
        /*04d0*/ 	.word	0x00000000
        /*04d4*/ 	.short	0x010a
        /*04d6*/ 	.byte	0x3f
	.zero		1


	//   ....[69]....
        /*04d8*/ 	.word	0x0000a860
        /*04dc*/ 	.word	0x00000007
        /*04e0*/ 	.word	0x00000000
        /*04e4*/ 	.short	0x010a
        /*04e6*/ 	.byte	0x3f
	.zero		1


	//   ....[70]....
        /*04e8*/ 	.word	0x0000a8b0
        /*04ec*/ 	.word	0x00000006
        /*04f0*/ 	.word	0x00000000
        /*04f4*/ 	.short	0x010a
        /*04f6*/ 	.byte	0x3f
	.zero		1


	//   ....[71]....
        /*04f8*/ 	.word	0x0000a900
        /*04fc*/ 	.word	0x00000007
        /*0500*/ 	.word	0x00000000
        /*0504*/ 	.short	0x010a
        /*0506*/ 	.byte	0x3f
	.zero		1


	//   ....[72]....
        /*0508*/ 	.word	0x0000a950
        /*050c*/ 	.word	0x00000006
        /*0510*/ 	.word	0x00000000
        /*0514*/ 	.short	0x010a
        /*0516*/ 	.byte	0x3f
	.zero		1


	//   ....[73]....
        /*0518*/ 	.word	0x0000a9a0
        /*051c*/ 	.word	0x00000007
        /*0520*/ 	.word	0x00000000
        /*0524*/ 	.short	0x010a
        /*0526*/ 	.byte	0x3f
	.zero		1


	//   ....[74]....
        /*0528*/ 	.word	0x0000a9f0
        /*052c*/ 	.word	0x00000006
        /*0530*/ 	.word	0x00000000
        /*0534*/ 	.short	0x010a
        /*0536*/ 	.byte	0x3f
	.zero		1


	//   ....[75]....
        /*0538*/ 	.word	0x0000aa40
        /*053c*/ 	.word	0x00000007
        /*0540*/ 	.word	0x00000000
        /*0544*/ 	.short	0x010a
        /*0546*/ 	.byte	0x3f
	.zero		1


	//----- nvinfo : EIATTR_NUM_MBARRIERS
	.align		4
.L_35:
        /*0548*/ 	.byte	0x03, 0x38
        /*054a*/ 	.short	0x0022


	//----- nvinfo : EIATTR_EXIT_INSTR_OFFSETS
	.align		4
        /*054c*/ 	.byte	0x04, 0x1c
        /*054e*/ 	.short	(.L_37 - .L_36)


	//   ....[0]....
.L_36:
        /*0550*/ 	.word	0x00000b90


	//   ....[1]....
        /*0554*/ 	.word	0x000013a0


	//   ....[2]....
        /*0558*/ 	.word	0x000087b0


	//   ....[3]....
        /*055c*/ 	.word	0x00008d10


	//   ....[4]....
        /*0560*/ 	.word	0x0000a3d0


	//----- nvinfo : EIATTR_MAX_THREADS
	.align		4
.L_37:
        /*0564*/ 	.byte	0x04, 0x05
        /*0566*/ 	.short	(.L_39 - .L_38)
.L_38:
        /*0568*/ 	.word	0x00000180
        /*056c*/ 	.word	0x00000001
        /*0570*/ 	.word	0x00000001


	//----- nvinfo : EIATTR_CRS_STACK_SIZE
	.align		4
.L_39:
        /*0574*/ 	.byte	0x04, 0x1e
        /*0576*/ 	.short	(.L_41 - .L_40)
.L_40:
        /*0578*/ 	.word	0x00000000


	//----- nvinfo : EIATTR_CBANK_PARAM_SIZE
	.align		4
.L_41:
        /*057c*/ 	.byte	0x03, 0x19
        /*057e*/ 	.short	0x0470


	//----- nvinfo : EIATTR_PARAM_CBANK
	.align		4
        /*0580*/ 	.byte	0x04, 0x0a
        /*0582*/ 	.short	(.L_43 - .L_42)
	.align		4
.L_42:
        /*0584*/ 	.word	index@(.nv.constant0._ZN7cutlass13device_kernelINS_4gemm6kernel13GemmUniversalIN4cute5tupleIJiiiiEEENS1_10collective13CollectiveMmaINS1_34MainloopSm90TmaGmmaWarpSpecializedILi16ENS5_IJNS4_1CILi2EEENSA_ILi1EEESC_EEENS1_35KernelTmaWarpSpecializedCooperativeEEENS5_IJNSA_ILi384EEENSA_ILi64EEENSA_ILi32EEEEEEaNS5_IJlSC_lEEEaSK_NS4_8TiledMMAINS4_8MMA_AtomIJNS4_4SM904GMMA26MMA_64x64x32_S32S8S8_SS_TNEEEENS4_6LayoutISD_NS5_IJSC_NSA_ILi0EEESS_EEEEENS5_IJNS4_10UnderscoreESV_SV_EEEEENS4_13SM90_TMA_LOADENS4_14ComposedLayoutINS4_7SwizzleILi1ELi4ELi3EEENS4_18smem_ptr_flag_bitsILi8EEENSR_INS5_IJNSA_ILi8EEESI_EEENS5_IJSI_SC_EEEEEEEvNS4_8identityENS4_23SM90_TMA_LOAD_MULTICASTES18_vS19_EENS_8epilogue10collective6detail29Sm90TmaWarpSpecializedAdapterINS1D_15DefaultEpilogueIaSK_SK_NS1C_6thread17LinearCombinationIaLi1EiiLNS1H_9ScaleType4KindE0ELNS_15FloatRoundStyleE2EaEENS1_15EpilogueDefaultEEEEEvvEEEEvNT_6ParamsE)
        /*0588*/ 	.short	0x0210
        /*058a*/ 	.short	0x0470


	//----- nvinfo : EIATTR_SW_WAR
	.align		4
.L_43:
        /*058c*/ 	.byte	0x04, 0x36
        /*058e*/ 	.short	(.L_45 - .L_44)
.L_44:
        /*0590*/ 	.word	0x00000008
.L_45:


//--------------------- .nv.callgraph             --------------------------
	.section	.nv.callgraph,"",@"SHT_CUDA_CALLGRAPH"
	.align	4
	.sectionentsize	8
	.align		4
        /*0000*/ 	.word	0x00000000
	.align		4
        /*0004*/ 	.word	0xffffffff
	.align		4
        /*0008*/ 	.word	index@(_ZN7cutlass13device_kernelINS_4gemm6kernel13GemmUniversalIN4cute5tupleIJiiiiEEENS1_10collective13CollectiveMmaINS1_34MainloopSm90TmaGmmaWarpSpecializedILi16ENS5_IJNS4_1CILi2EEENSA_ILi1EEESC_EEENS1_35KernelTmaWarpSpecializedCooperativeEEENS5_IJNSA_ILi384EEENSA_ILi64EEENSA_ILi32EEEEEEaNS5_IJlSC_lEEEaSK_NS4_8TiledMMAINS4_8MMA_AtomIJNS4_4SM904GMMA26MMA_64x64x32_S32S8S8_SS_TNEEEENS4_6LayoutISD_NS5_IJSC_NSA_ILi0EEESS_EEEEENS5_IJNS4_10UnderscoreESV_SV_EEEEENS4_13SM90_TMA_LOADENS4_14ComposedLayoutINS4_7SwizzleILi1ELi4ELi3EEENS4_18smem_ptr_flag_bitsILi8EEENSR_INS5_IJNSA_ILi8EEESI_EEENS5_IJSI_SC_EEEEEEEvNS4_8identityENS4_23SM90_TMA_LOAD_MULTICASTES18_vS19_EENS_8epilogue10collective6detail29Sm90TmaWarpSpecializedAdapterINS1D_15DefaultEpilogueIaSK_SK_NS1C_6thread17LinearCombinationIaLi1EiiLNS1H_9ScaleType4KindE0ELNS_15FloatRoundStyleE2EaEENS1_15EpilogueDefaultEEEEEvvEEEEvNT_6ParamsE)
	.align		4
        /*000c*/ 	.word	index@(__assertfail)
	.align		4
        /*0010*/ 	.word	0x00000000
	.align		4
        /*0014*/ 	.word	0xfffffffe
	.align		4
        /*0018*/ 	.word	0x00000000
	.align		4
        /*001c*/ 	.word	0xfffffffd
	.align		4
        /*0020*/ 	.word	0x00000000
	.align		4
        /*0024*/ 	.word	0xfffffffc


//--------------------- .nv.constant4             --------------------------
	.section	.nv.constant4,"a",@progbits
	.align	8
	.align		8
.nv.constant4:
        /*0000*/ 	.dword	__assertfail
	.align		8
        /*0008*/ 	.dword	__unnamed_1
	.align		8
        /*0010*/ 	.dword	_ZN40_INTERNAL_09f4ae71_4_k_cu_d2107290_104254cuda3std3__45__cpo5beginE
	.align		8
        /*0018*/ 	.dword	_ZN40_INTERNAL_09f4ae71_4_k_cu_d2107290_104254cuda3std3__45__cpo3endE
	.align		8
        /*0020*/ 	.dword	_ZN40_INTERNAL_09f4ae71_4_k_cu_d2107290_104254cuda3std3__45__cpo6cbeginE
	.align		8
        /*0028*/ 	.dword	_ZN40_INTERNAL_09f4ae71_4_k_cu_d2107290_104254cuda3std3__45__cpo4cendE
	.align		8
        /*0030*/ 	.dword	_ZN40_INTERNAL_09f4ae71_4_k_cu_d2107290_104254cuda3std3__442_GLOBAL__N__09f4ae71_4_k_cu_d2107290_104256ignoreE
	.align		8
        /*0038*/ 	.dword	_ZN40_INTERNAL_09f4ae71_4_k_cu_d2107290_104254cuda3std3__419piecewise_constructE
	.align		8
        /*0040*/ 	.dword	_ZN40_INTERNAL_09f4ae71_4_k_cu_d2107290_104254cuda3std3__48in_placeE
	.align		8
        /*0048*/ 	.dword	_ZN40_INTERNAL_09f4ae71_4_k_cu_d2107290_104254cuda3std6ranges3__45__cpo4swapE
	.align		8
        /*0050*/ 	.dword	_ZN40_INTERNAL_09f4ae71_4_k_cu_d2107290_104254cuda3std6ranges3__45__cpo9iter_moveE
	.align		8
        /*0058*/ 	.dword	_ZN40_INTERNAL_09f4ae71_4_k_cu_d2107290_104254cute7productE
	.align		8
        /*0060*/ 	.dword	_ZN40_INTERNAL_09f4ae71_4_k_cu_d2107290_104254cute1_E
	.align		8
        /*0068*/ 	.dword	$str$22
	.align		8
        /*0070*/ 	.dword	$str$23


//--------------------- .text._ZN7cutlass13device_kernelINS_4gemm6kernel13GemmUniversalIN4cute5tupleIJiiiiEEENS1_10collective13CollectiveMmaINS1_34MainloopSm90TmaGmmaWarpSpecializedILi16ENS5_IJNS4_1CILi2EEENSA_ILi1EEESC_EEENS1_35KernelTmaWarpSpecializedCooperativeEEENS5_IJNSA_ILi384EEENSA_ILi64EEENSA_ILi32EEEEEEaNS5_IJlSC_lEEEaSK_NS4_8TiledMMAINS4_8MMA_AtomIJNS4_4SM904GMMA26MMA_64x64x32_S32S8S8_SS_TNEEEENS4_6LayoutISD_NS5_IJSC_NSA_ILi0EEESS_EEEEENS5_IJNS4_10UnderscoreESV_SV_EEEEENS4_13SM90_TMA_LOADENS4_14ComposedLayoutINS4_7SwizzleILi1ELi4ELi3EEENS4_18smem_ptr_flag_bitsILi8EEENSR_INS5_IJNSA_ILi8EEESI_EEENS5_IJSI_SC_EEEEEEEvNS4_8identityENS4_23SM90_TMA_LOAD_MULTICASTES18_vS19_EENS_8epilogue10collective6detail29Sm90TmaWarpSpecializedAdapterINS1D_15DefaultEpilogueIaSK_SK_NS1C_6thread17LinearCombinationIaLi1EiiLNS1H_9ScaleType4KindE0ELNS_15FloatRoundStyleE2EaEENS1_15EpilogueDefaultEEEEEvvEEEEvNT_6ParamsE --------------------------
	.section	.text._ZN7cutlass13device_kernelINS_4gemm6kernel13GemmUniversalIN4cute5tupleIJiiiiEEENS1_10collective13CollectiveMmaINS1_34MainloopSm90TmaGmmaWarpSpecializedILi16ENS5_IJNS4_1CILi2EEENSA_ILi1EEESC_EEENS1_35KernelTmaWarpSpecializedCooperativeEEENS5_IJNSA_ILi384EEENSA_ILi64EEENSA_ILi32EEEEEEaNS5_IJlSC_lEEEaSK_NS4_8TiledMMAINS4_8MMA_AtomIJNS4_4SM904GMMA26MMA_64x64x32_S32S8S8_SS_TNEEEENS4_6LayoutISD_NS5_IJSC_NSA_ILi0EEESS_EEEEENS5_IJNS4_10UnderscoreESV_SV_EEEEENS4_13SM90_TMA_LOADENS4_14ComposedLayoutINS4_7SwizzleILi1ELi4ELi3EEENS4_18smem_ptr_flag_bitsILi8EEENSR_INS5_IJNSA_ILi8EEESI_EEENS5_IJSI_SC_EEEEEEEvNS4_8identityENS4_23SM90_TMA_LOAD_MULTICASTES18_vS19_EENS_8epilogue10collective6detail29Sm90TmaWarpSpecializedAdapterINS1D_15DefaultEpilogueIaSK_SK_NS1C_6thread17LinearCombinationIaLi1EiiLNS1H_9ScaleType4KindE0ELNS_15FloatRoundStyleE2EaEENS1_15EpilogueDefaultEEEEEvvEEEEvNT_6ParamsE,"ax",@progbits
	.align	128
.text._ZN7cutlass13device_kernelINS_4gemm6kernel13GemmUniversalIN4cute5tupleIJiiiiEEENS1_10collective13CollectiveMmaINS1_34MainloopSm90TmaGmmaWarpSpecializedILi16ENS5_IJNS4_1CILi2EEENSA_ILi1EEESC_EEENS1_35KernelTmaWarpSpecializedCooperativeEEENS5_IJNSA_ILi384EEENSA_ILi64EEENSA_ILi32EEEEEEaNS5_IJlSC_lEEEaSK_NS4_8TiledMMAINS4_8MMA_AtomIJNS4_4SM904GMMA26MMA_64x64x32_S32S8S8_SS_TNEEEENS4_6LayoutISD_NS5_IJSC_NSA_ILi0EEESS_EEEEENS5_IJNS4_10UnderscoreESV_SV_EEEEENS4_13SM90_TMA_LOADENS4_14ComposedLayoutINS4_7SwizzleILi1ELi4ELi3EEENS4_18smem_ptr_flag_bitsILi8EEENSR_INS5_IJNSA_ILi8EEESI_EEENS5_IJSI_SC_EEEEEEEvNS4_8identityENS4_23SM90_TMA_LOAD_MULTICASTES18_vS19_EENS_8epilogue10collective6detail29Sm90TmaWarpSpecializedAdapterINS1D_15DefaultEpilogueIaSK_SK_NS1C_6thread17LinearCombinationIaLi1EiiLNS1H_9ScaleType4KindE0ELNS_15FloatRoundStyleE2EaEENS1_15EpilogueDefaultEEEEEvvEEEEvNT_6ParamsE:
        .type           _ZN7cutlass13device_kernelINS_4gemm6kernel13GemmUniversalIN4cute5tupleIJiiiiEEENS1_10collective13CollectiveMmaINS1_34MainloopSm90TmaGmmaWarpSpecializedILi16ENS5_IJNS4_1CILi2EEENSA_ILi1EEESC_EEENS1_35KernelTmaWarpSpecializedCooperativeEEENS5_IJNSA_ILi384EEENSA_ILi64EEENSA_ILi32EEEEEEaNS5_IJlSC_lEEEaSK_NS4_8TiledMMAINS4_8MMA_AtomIJNS4_4SM904GMMA26MMA_64x64x32_S32S8S8_SS_TNEEEENS4_6LayoutISD_NS5_IJSC_NSA_ILi0EEESS_EEEEENS5_IJNS4_10UnderscoreESV_SV_EEEEENS4_13SM90_TMA_LOADENS4_14ComposedLayoutINS4_7SwizzleILi1ELi4ELi3EEENS4_18smem_ptr_flag_bitsILi8EEENSR_INS5_IJNSA_ILi8EEESI_EEENS5_IJSI_SC_EEEEEEEvNS4_8identityENS4_23SM90_TMA_LOAD_MULTICASTES18_vS19_EENS_8epilogue10collective6detail29Sm90TmaWarpSpecializedAdapterINS1D_15DefaultEpilogueIaSK_SK_NS1C_6thread17LinearCombinationIaLi1EiiLNS1H_9ScaleType4KindE0ELNS_15FloatRoundStyleE2EaEENS1_15EpilogueDefaultEEEEEvvEEEEvNT_6ParamsE,@function
        .size           _ZN7cutlass13device_kernelINS_4gemm6kernel13GemmUniversalIN4cute5tupleIJiiiiEEENS1_10collective13CollectiveMmaINS1_34MainloopSm90TmaGmmaWarpSpecializedILi16ENS5_IJNS4_1CILi2EEENSA_ILi1EEESC_EEENS1_35KernelTmaWarpSpecializedCooperativeEEENS5_IJNSA_ILi384EEENSA_ILi64EEENSA_ILi32EEEEEEaNS5_IJlSC_lEEEaSK_NS4_8TiledMMAINS4_8MMA_AtomIJNS4_4SM904GMMA26MMA_64x64x32_S32S8S8_SS_TNEEEENS4_6LayoutISD_NS5_IJSC_NSA_ILi0EEESS_EEEEENS5_IJNS4_10UnderscoreESV_SV_EEEEENS4_13SM90_TMA_LOADENS4_14ComposedLayoutINS4_7SwizzleILi1ELi4ELi3EEENS4_18smem_ptr_flag_bitsILi8EEENSR_INS5_IJNSA_ILi8EEESI_EEENS5_IJSI_SC_EEEEEEEvNS4_8identityENS4_23SM90_TMA_LOAD_MULTICASTES18_vS19_EENS_8epilogue10collective6detail29Sm90TmaWarpSpecializedAdapterINS1D_15DefaultEpilogueIaSK_SK_NS1C_6thread17LinearCombinationIaLi1EiiLNS1H_9ScaleType4KindE0ELNS_15FloatRoundStyleE2EaEENS1_15EpilogueDefaultEEEEEvvEEEEvNT_6ParamsE,(.L_x_170 - _ZN7cutlass13device_kernelINS_4gemm6kernel13GemmUniversalIN4cute5tupleIJiiiiEEENS1_10collective13CollectiveMmaINS1_34MainloopSm90TmaGmmaWarpSpecializedILi16ENS5_IJNS4_1CILi2EEENSA_ILi1EEESC_EEENS1_35KernelTmaWarpSpecializedCooperativeEEENS5_IJNSA_ILi384EEENSA_ILi64EEENSA_ILi32EEEEEEaNS5_IJlSC_lEEEaSK_NS4_8TiledMMAINS4_8MMA_AtomIJNS4_4SM904GMMA26MMA_64x64x32_S32S8S8_SS_TNEEEENS4_6LayoutISD_NS5_IJSC_NSA_ILi0EEESS_EEEEENS5_IJNS4_10UnderscoreESV_SV_EEEEENS4_13SM90_TMA_LOADENS4_14ComposedLayoutINS4_7SwizzleILi1ELi4ELi3EEENS4_18smem_ptr_flag_bitsILi8EEENSR_INS5_IJNSA_ILi8EEESI_EEENS5_IJSI_SC_EEEEEEEvNS4_8identityENS4_23SM90_TMA_LOAD_MULTICASTES18_vS19_EENS_8epilogue10collective6detail29Sm90TmaWarpSpecializedAdapterINS1D_15DefaultEpilogueIaSK_SK_NS1C_6thread17LinearCombinationIaLi1EiiLNS1H_9ScaleType4KindE0ELNS_15FloatRoundStyleE2EaEENS1_15EpilogueDefaultEEEEEvvEEEEvNT_6ParamsE)
        .other          _ZN7cutlass13device_kernelINS_4gemm6kernel13GemmUniversalIN4cute5tupleIJiiiiEEENS1_10collective13CollectiveMmaINS1_34MainloopSm90TmaGmmaWarpSpecializedILi16ENS5_IJNS4_1CILi2EEENSA_ILi1EEESC_EEENS1_35KernelTmaWarpSpecializedCooperativeEEENS5_IJNSA_ILi384EEENSA_ILi64EEENSA_ILi32EEEEEEaNS5_IJlSC_lEEEaSK_NS4_8TiledMMAINS4_8MMA_AtomIJNS4_4SM904GMMA26MMA_64x64x32_S32S8S8_SS_TNEEEENS4_6LayoutISD_NS5_IJSC_NSA_ILi0EEESS_EEEEENS5_IJNS4_10UnderscoreESV_SV_EEEEENS4_13SM90_TMA_LOADENS4_14ComposedLayoutINS4_7SwizzleILi1ELi4ELi3EEENS4_18smem_ptr_flag_bitsILi8EEENSR_INS5_IJNSA_ILi8EEESI_EEENS5_IJSI_SC_EEEEEEEvNS4_8identityENS4_23SM90_TMA_LOAD_MULTICASTES18_vS19_EENS_8epilogue10collective6detail29Sm90TmaWarpSpecializedAdapterINS1D_15DefaultEpilogueIaSK_SK_NS1C_6thread17LinearCombinationIaLi1EiiLNS1H_9ScaleType4KindE0ELNS_15FloatRoundStyleE2EaEENS1_15EpilogueDefaultEEEEEvvEEEEvNT_6ParamsE,@"STO_CUDA_ENTRY STV_DEFAULT"
_ZN7cutlass13device_kernelINS_4gemm6kernel13GemmUniversalIN4cute5tupleIJiiiiEEENS1_10collective13CollectiveMmaINS1_34MainloopSm90TmaGmmaWarpSpecializedILi16ENS5_IJNS4_1CILi2EEENSA_ILi1EEESC_EEENS1_35KernelTmaWarpSpecializedCooperativeEEENS5_IJNSA_ILi384EEENSA_ILi64EEENSA_ILi32EEEEEEaNS5_IJlSC_lEEEaSK_NS4_8TiledMMAINS4_8MMA_AtomIJNS4_4SM904GMMA26MMA_64x64x32_S32S8S8_SS_TNEEEENS4_6LayoutISD_NS5_IJSC_NSA_ILi0EEESS_EEEEENS5_IJNS4_10UnderscoreESV_SV_EEEEENS4_13SM90_TMA_LOADENS4_14ComposedLayoutINS4_7SwizzleILi1ELi4ELi3EEENS4_18smem_ptr_flag_bitsILi8EEENSR_INS5_IJNSA_ILi8EEESI_EEENS5_IJSI_SC_EEEEEEEvNS4_8identityENS4_23SM90_TMA_LOAD_MULTICASTES18_vS19_EENS_8epilogue10collective6detail29Sm90TmaWarpSpecializedAdapterINS1D_15DefaultEpilogueIaSK_SK_NS1C_6thread17LinearCombinationIaLi1EiiLNS1H_9ScaleType4KindE0ELNS_15FloatRoundStyleE2EaEENS1_15EpilogueDefaultEEEEEvvEEEEvNT_6ParamsE:
[----:B------:R-:W0:Y:S01]  /*0000*/  LDC R1, c[0x0][0x28] ;  /* 0x00000a00ff017b82 */ /* 0x000e220000000800 */
[----:B------:R-:W1:Y:S01]  /*0010*/  S2R R129, SR_TID.X ;  /* 0x0000000000817919 */ /* 0x000e620000002100 */
[----:B------:R-:W-:Y:S01]  /*0020*/  ELECT P0, URZ, PT ;  /* 0x00000000003f782f */ /* 0x000fe20003800000 */
[----:B------:R-:W-:Y:S01]  /*0030*/  BSSY B0, `(.L_x_0) ;  /* 0x000000f000007945 */ /* 0x000fe20003800000 */
[--C-:B-1----:R-:W-:Y:S02]  /*0040*/  SHF.R.U32.HI R0, RZ, 0x5, R129.reuse ;  /* 0x00000005ff007819 */ /* 0x102fe40000011681 */
[----:B------:R-:W-:-:S03]  /*0050*/  SHF.R.U32.HI R6, RZ, 0x7, R129 ;  /* 0x00000007ff067819 */ /* 0x000fc60000011681 */
[----:B------:R-:W1:Y:S04]  /*0060*/  SHFL.IDX PT, R3, R0, RZ, 0x1f ;  /* 0x00001fff00037589 */ /* 0x000e6800000e0000 */
[----:B------:R2:W3:Y:S01]  /*0070*/  SHFL.IDX PT, R2, R6, RZ, 0x1f ;  /* 0x00001fff06027589 */ /* 0x0004e200000e0000 */
[----:B-1----:R-:W-:-:S13]  /*0080*/  ISETP.NE.OR P0, PT, R3, RZ, !P0 ;  /* 0x000000ff0300720c */ /* 0x002fda0004705670 */
[----:B0-23--:R-:W-:Y:S05]  /*0090*/  @P0 BRA `(.L_x_1) ;  /* 0x0000000000200947 */ /* 0x00dfea0003800000 */
[----:B------:R-:W-:Y:S02]  /*00a0*/  ULDC.64 UR4, c[0x0][0x198] ;  /* 0x0000660000047ab9 */ /* 0x000fe40000000a00 */
[----:B------:R-:W-:Y:S02]  /*00b0*/  UIADD3 UR6, UP0, UR4, 0xf0, URZ ;  /* 0x000000f004067890 */ /* 0x000fe4000ff1e03f */
[----:B------:R-:W-:Y:S02]  /*00c0*/  UIADD3 UR4, UP1, UR4, 0x1f0, URZ ;  /* 0x000001f004047890 */ /* 0x000fe4000ff3e03f */
[----:B------:R-:W-:Y:S02]  /*00d0*/  UIADD3.X UR7, URZ, UR5, URZ, UP0, !UPT ;  /* 0x000000053f077290 */ /* 0x000fe400087fe43f */
[----:B------:R-:W-:-:S07]  /*00e0*/  UIADD3.X UR5, URZ, UR5, URZ, UP1, !UPT ;  /* 0x000000053f057290 */ /* 0x000fce0008ffe43f */
[----:B------:R0:W-:Y:S02]  /*00f0*/  UTMACCTL.PF [UR6] ;  /* 0x00000000060079b9 */ /* 0x0001e40008040000 */
[----:B------:R0:W-:Y:S02]  /*0100*/  UTMACCTL.PF [UR4] ;  /* 0x00000000040079b9 */ /* 0x0001e40008040000 */
[----:B0-----:R-:W-:Y:S01]  /*0110*/  NOP ;  /* 0x0000000000007918 */ /* 0x001fe20000000000 */
.L_x_1:
[----:B------:R-:W-:Y:S05]  /*0120*/  BSYNC B0 ;  /* 0x0000000000007941 */ /* 0x000fea0003800000 */
.L_x_0:
[----:B------:R-:W0:Y:S02]  /*0130*/  SHFL.IDX PT, R5, R0, RZ, 0x1f ;  /* 0x00001fff00057589 */ /* 0x000e2400000e0000 */
[----:B0-----:R-:W-:-:S13]  /*0140*/  ISETP.NE.AND P0, PT, R5, RZ, PT ;  /* 0x000000ff0500720c */ /* 0x001fda0003f05270 */
[----:B------:R-:W-:Y:S05]  /*0150*/  @P0 BRA `(.L_x_2) ;  /* 0x0000000000c40947 */ /* 0x000fea0003800000 */
[----:B------:R-:W-:Y:S01]  /*0160*/  ELECT P0, URZ, PT ;  /* 0x00000000003f782f */ /* 0x000fe20003800000 */
[----:B------:R-:W-:-:S12]  /*0170*/  BSSY B0, `(.L_x_2) ;  /* 0x000002f000007945 */ /* 0x000fd80003800000 */
[----:B------:R-:W-:Y:S05]  /*0180*/  @!P0 BRA `(.L_x_3) ;  /* 0x0000000000b48947 */ /* 0x000fea0003800000 */
[----:B------:R-:W0:Y:S01]  /*0190*/  S2UR UR8, SR_CgaCtaId ;  /* 0x00000000000879c3 */ /* 0x000e220000008800 */
[----:B------:R-:W-:Y:S01]  /*01a0*/  UMOV UR4, 0x400 ;  /* 0x0000040000047882 */ /* 0x000fe20000000000 */
[----:B------:R-:W-:Y:S01]  /*01b0*/  UMOV UR5, 0x1 ;  /* 0x0000000100057882 */ /* 0x000fe20000000000 */
[----:B------:R-:W-:Y:S02]  /*01c0*/  UMOV UR6, 0x4 ;  /* 0x0000000400067882 */ /* 0x000fe40000000000 */
[----:B------:R-:W-:-:S04]  /*01d0*/  UIADD3 UR6, -UR6, 0x100000, URZ ;  /* 0x0010000006067890 */ /* 0x000fc8000fffe13f */
[----:B------:R-:W-:Y:S02]  /*01e0*/  USHF.L.U32 UR7, UR6, 0xb, URZ ;  /* 0x0000000b06077899 */ /* 0x000fe4000800063f */
[----:B------:R-:W-:Y:S02]  /*01f0*/  USHF.L.U32 UR6, UR6, 0x1, URZ ;  /* 0x0000000106067899 */ /* 0x000fe4000800063f */
[----:B0-----:R-:W-:Y:S02]  /*0200*/  ULEA UR8, UR8, UR4, 0x18 ;  /* 0x0000000408087291 */ /* 0x001fe4000f8ec03f */
[----:B------:R-:W-:-:S04]  /*0210*/  UIADD3 UR4, -UR5, 0x100000, URZ ;  /* 0x0010000005047890 */ /* 0x000fc8000fffe13f */
[----:B------:R-:W-:Y:S02]  /*0220*/  USHF.L.U32 UR5, UR4, 0xb, URZ ;  /* 0x0000000b04057899 */ /* 0x000fe4000800063f */
[----:B------:R-:W-:Y:S01]  /*0230*/  USHF.L.U32 UR4, UR4, 0x1, URZ ;  /* 0x0000000104047899 */ /* 0x000fe2000800063f */
[----:B------:R-:W0:Y:S11]  /*0240*/  FENCE.VIEW.ASYNC.S ;  /* 0x00000000000073c6 */ /* 0x000e360000000000 */
[----:B0-----:R0:W1:Y:S01]  /*0250*/  SYNCS.EXCH.64 URZ, [UR8], UR4 ;  /* 0x00000004083f75b2 */ /* 0x0010620008000100 */
[----:B------:R0:W2:Y:S01]  /*0260*/  SYNCS.EXCH.64 URZ, [UR8+0x80], UR6 ;  /* 0x00008006083f75b2 */ /* 0x0000a20008000100 */
[----:B------:R0:W3:Y:S01]  /*0270*/  SYNCS.EXCH.64 URZ, [UR8+0x8], UR4 ;  /* 0x00000804083f75b2 */ /* 0x0000e20008000100 */
[----:B------:R0:W4:Y:S01]  /*0280*/  SYNCS.EXCH.64 URZ, [UR8+0x88], UR6 ;  /* 0x00008806083f75b2 */ /* 0x0001220008000100 */
[----:B------:R0:W0:Y:S01]  /*0290*/  SYNCS.EXCH.64 URZ, [UR8+0x10], UR4 ;  /* 0x00001004083f75b2 */ /* 0x0000220008000100 */
        /* <DEDUP_REMOVED lines=27> */
[----:B-1234-:R-:W-:Y:S01]  /*0450*/  NOP ;  /* 0x0000000000007918 */ /* 0x01efe20000000000 */
.L_x_3:
[----:B0-----:R-:W-:Y:S05]  /*0460*/  BSYNC B0 ;  /* 0x0000000000007941 */ /* 0x001fea0003800000 */
.L_x_2:
[----:B------:R-:W-:Y:S01]  /*0470*/  SHF.R.S32.HI R4, RZ, 0x1f, R129 ;  /* 0x0000001fff047819 */ /* 0x000fe20000011481 */
[----:B------:R-:W0:Y:S01]  /*0480*/  SHFL.IDX PT, R0, R0, RZ, 0x1f ;  /* 0x00001fff00007589 */ /* 0x000e2200000e0000 */
[----:B------:R-:W1:Y:S01]  /*0490*/  S2UR UR8, SR_CTAID.X ;  /* 0x00000000000879c3 */ /* 0x000e620000002500 */
[----:B------:R-:W-:Y:S02]  /*04a0*/  ELECT P0, URZ, PT ;  /* 0x00000000003f782f */ /* 0x000fe40003800000 */
[----:B------:R-:W-:Y:S01]  /*04b0*/  LEA.HI R4, R4, R129, RZ, 0x7 ;  /* 0x0000008104047211 */ /* 0x000fe200078f38ff */
[----:B------:R-:W-:Y:S01]  /*04c0*/  ULDC UR4, c[0x0][0x150] ;  /* 0x0000540000047ab9 */ /* 0x000fe20000000800 */
[----:B------:R-:W-:Y:S01]  /*04d0*/  SHF.R.S32.HI R10, RZ, 0x1f, R5 ;  /* 0x0000001fff0a7819 */ /* 0x000fe20000011405 */
[----:B------:R-:W-:Y:S01]  /*04e0*/  NOP ;  /* 0x0000000000007918 */ /* 0x000fe20000000000 */
[----:B------:R-:W-:Y:S01]  /*04f0*/  LOP3.LUT R4, R4, 0xffffff80, RZ, 0xc0, !PT ;  /* 0xffffff8004047812 */ /* 0x000fe200078ec0ff */
[----:B------:R-:W-:Y:S01]  /*0500*/  NOP ;  /* 0x0000000000007918 */ /* 0x000fe20000000000 */
[----:B------:R-:W-:Y:S01]  /*0510*/  LEA.HI R10, R10, R5, RZ, 0x2 ;  /* 0x000000050a0a7211 */ /* 0x000fe200078f10ff */
[----:B------:R-:W2:Y:S01]  /*0520*/  LDC R12, c[0x0][0x144] ;  /* 0x00005100ff0c7b82 */ /* 0x000ea20000000800 */
[----:B------:R-:W-:Y:S01]  /*0530*/  IMAD.MOV.U32 R22, RZ, RZ, 0x1 ;  /* 0x00000001ff167424 */ /* 0x000fe200078e00ff */
[----:B------:R-:W-:Y:S01]  /*0540*/  ISETP.NE.AND P3, PT, R2, RZ, PT ;  /* 0x000000ff0200720c */ /* 0x000fe20003f65270 */
[----:B------:R-:W-:Y:S01]  /*0550*/  IMAD.IADD R8, R129, 0x1, -R4 ;  /* 0x0000000181087824 */ /* 0x000fe200078e0a04 */
[----:B------:R-:W-:Y:S01]  /*0560*/  LOP3.LUT R10, R10, 0x3ffffffc, RZ, 0xc0, !PT ;  /* 0x3ffffffc0a0a7812 */ /* 0x000fe200078ec0ff */
[----:B------:R-:W3:Y:S03]  /*0570*/  S2R R4, SR_CTAID.Y ;  /* 0x0000000000047919 */ /* 0x000ee60000002600 */
[----:B------:R-:W-:Y:S01]  /*0580*/  SHF.R.S32.HI R7, RZ, 0x1f, R8 ;  /* 0x0000001fff077819 */ /* 0x000fe20000011408 */
[----:B------:R-:W-:Y:S01]  /*0590*/  IMAD.IADD R10, R5, 0x1, -R10 ;  /* 0x00000001050a7824 */ /* 0x000fe200078e0a0a */
[----:B------:R-:W4:Y:S02]  /*05a0*/  LDC R14, c[0x0][0x140] ;  /* 0x00005000ff0e7b82 */ /* 0x000f240000000800 */
[----:B------:R-:W-:-:S02]  /*05b0*/  LEA.HI R7, R7, R8, RZ, 0x3 ;  /* 0x0000000807077211 */ /* 0x000fc400078f18ff */
[----:B0-----:R-:W-:Y:S02]  /*05c0*/  ISETP.NE.OR P0, PT, R0, RZ, !P0 ;  /* 0x000000ff0000720c */ /* 0x001fe40004705670 */
[--C-:B------:R-:W-:Y:S02]  /*05d0*/  SHF.R.S32.HI R0, RZ, 0x3, R7.reuse ;  /* 0x00000003ff007819 */ /* 0x100fe40000011407 */
[----:B-1----:R-:W-:Y:S02]  /*05e0*/  I2FP.F32.U32 R9, UR8 ;  /* 0x0000000800097c45 */ /* 0x002fe40008201000 */
[----:B------:R-:W-:-:S03]  /*05f0*/  SHF.R.S32.HI R7, RZ, 0x1f, R7 ;  /* 0x0000001fff077819 */ /* 0x000fc60000011407 */
[----:B------:R-:W-:Y:S01]  /*0600*/  FMUL R11, R9, UR4 ;  /* 0x00000004090b7c20 */ /* 0x000fe20008400000 */
[----:B------:R-:W-:Y:S01]  /*0610*/  LEA.HI R7, R7, R0, RZ, 0x2 ;  /* 0x0000000007077211 */ /* 0x000fe200078f10ff */
[----:B------:R-:W-:Y:S01]  /*0620*/  ULDC UR4, c[0x0][0x154] ;  /* 0x0000550000047ab9 */ /* 0x000fe20000000800 */
[----:B------:R-:W0:Y:S01]  /*0630*/  LDC R9, c[0x0][0x148] ;  /* 0x00005200ff097b82 */ /* 0x000e220000000800 */
[----:B------:R-:W-:Y:S01]  /*0640*/  VOTEU.ALL UP0, P0 ;  /* 0x00000000003f7886 */ /* 0x000fe20000000000 */
[----:B------:R-:W-:Y:S01]  /*0650*/  LOP3.LUT R7, R7, 0xfffffffc, RZ, 0xc0, !PT ;  /* 0xfffffffc07077812 */ /* 0x000fe200078ec0ff */
[----:B------:R-:W1:Y:S01]  /*0660*/  F2I.U32.TRUNC.NTZ R11, R11 ;  /* 0x0000000b000b7305 */ /* 0x000e62000020f000 */
[----:B------:R-:W-:Y:S02]  /*0670*/  VOTEU.ALL UP1, P0 ;  /* 0x00000000003f7886 */ /* 0x000fe40000020000 */
[----:B------:R-:W-:Y:S01]  /*0680*/  @!UP0 UMOV UR6, 0x400 ;  /* 0x0000040000068882 */ /* 0x000fe20000000000 */
[----:B------:R-:W-:Y:S01]  /*0690*/  IMAD.IADD R7, R0, 0x1, -R7 ;  /* 0x0000000100077824 */ /* 0x000fe200078e0a07 */
[----:B------:R-:W5:Y:S01]  /*06a0*/  @!UP0 S2UR UR7, SR_CgaCtaId ;  /* 0x00000000000789c3 */ /* 0x000f620000008800 */
[----:B------:R-:W-:-:S02]  /*06b0*/  SHF.R.S32.HI R0, RZ, 0x1f, R3 ;  /* 0x0000001fff007819 */ /* 0x000fc40000011403 */
[----:B------:R-:W-:Y:S01]  /*06c0*/  IMAD R10, R10, 0x4, R7 ;  /* 0x000000040a0a7824 */ /* 0x000fe200078e0207 */
[----:B---3--:R-:W-:Y:S02]  /*06d0*/  I2FP.F32.U32 R13, R4 ;  /* 0x00000004000d7245 */ /* 0x008fe40000201000 */
[----:B------:R-:W-:Y:S01]  /*06e0*/  LEA.HI R0, R0, R3, RZ, 0x2 ;  /* 0x0000000300007211 */ /* 0x000fe200078f10ff */
[C---:B------:R-:W-:Y:S01]  /*06f0*/  IMAD.SHL.U32 R19, R10.reuse, 0x4, RZ ;  /* 0x000000040a137824 */ /* 0x040fe200078e00ff */
[----:B------:R-:W-:Y:S01]  /*0700*/  LEA.HI R7, R10, R10, RZ, 0x1 ;  /* 0x0000000a0a077211 */ /* 0x000fe200078f08ff */
[----:B------:R-:W-:Y:S01]  /*0710*/  FMUL R13, R13, UR4 ;  /* 0x000000040d0d7c20 */ /* 0x000fe20008400000 */
[----:B-1----:R-:W-:Y:S01]  /*0720*/  IMAD.MOV R15, RZ, RZ, -R11 ;  /* 0x000000ffff0f7224 */ /* 0x002fe200078e0a0b */
[----:B------:R-:W-:Y:S01]  /*0730*/  LOP3.LUT R0, R0, 0xfffffffc, RZ, 0xc0, !PT ;  /* 0xfffffffc00007812 */ /* 0x000fe200078ec0ff */
[----:B------:R-:W-:Y:S01]  /*0740*/  UMOV UR4, 0x20 ;  /* 0x0000002000047882 */ /* 0x000fe20000000000 */
[----:B------:R-:W-:Y:S01]  /*0750*/  LOP3.LUT R11, R7, 0xfffffffe, RZ, 0xc0, !PT ;  /* 0xfffffffe070b7812 */ /* 0x000fe200078ec0ff */
[----:B--2---:R-:W-:Y:S01]  /*0760*/  IMAD R7, R12, R15, UR8 ;  /* 0x000000080c077e24 */ /* 0x004fe2000f8e020f */
[----:B------:R-:W1:Y:S01]  /*0770*/  F2I.U32.TRUNC.NTZ R13, R13 ;  /* 0x0000000d000d7305 */ /* 0x000e62000020f000 */
[----:B------:R-:W-:Y:S01]  /*0780*/  IMAD.IADD R3, R3, 0x1, -R0 ;  /* 0x0000000103037824 */ /* 0x000fe200078e0a00 */
[C---:B------:R-:W-:Y:S01]  /*0790*/  LOP3.LUT R19, R10.reuse, 0xc, R19, 0x78, !PT ;  /* 0x0000000c0a137812 */ /* 0x040fe200078e7813 */
[----:B------:R-:W-:Y:S01]  /*07a0*/  IMAD.IADD R12, R10, 0x1, -R11 ;  /* 0x000000010a0c7824 */ /* 0x000fe200078e0a0b */
[----:B------:R-:W-:-:S04]  /*07b0*/  @!UP0 UIADD3 UR4, -UR4, 0x100000, URZ ;  /* 0x0010000004048890 */ /* 0x000fc8000fffe13f */
[----:B------:R-:W-:Y:S02]  /*07c0*/  @!UP0 USHF.L.U32 UR5, UR4, 0xb, URZ ;  /* 0x0000000b04058899 */ /* 0x000fe4000800063f */
[----:B------:R-:W-:Y:S01]  /*07d0*/  @!UP0 USHF.L.U32 UR4, UR4, 0x1, URZ ;  /* 0x0000000104048899 */ /* 0x000fe2000800063f */
[----:B----4-:R-:W-:Y:S02]  /*07e0*/  ISETP.EQ.U32.AND P2, PT, R14, 0x1, PT ;  /* 0x000000010e00780c */ /* 0x010fe40003f42070 */
[C---:B------:R-:W-:Y:S02]  /*07f0*/  ISETP.NE.AND P1, PT, R3.reuse, 0x3, PT ;  /* 0x000000030300780c */ /* 0x040fe40003f25270 */
[----:B------:R-:W-:Y:S01]  /*0800*/  ISETP.NE.AND P4, PT, R12, R7, PT ;  /* 0x000000070c00720c */ /* 0x000fe20003f85270 */
[----:B-----5:R-:W-:Y:S01]  /*0810*/  @!UP0 ULEA UR6, UR7, UR6, 0x18 ;  /* 0x0000000607068291 */ /* 0x020fe2000f8ec03f */
[----:B------:R-:W-:Y:S01]  /*0820*/  ISETP.EQ.OR P1, PT, R3, RZ, !P1 ;  /* 0x000000ff0300720c */ /* 0x000fe20004f22670 */
[----:B------:R-:W-:Y:S01]  /*0830*/  VOTEU.ALL UP0, P0 ;  /* 0x00000000003f7886 */ /* 0x000fe20000000000 */
[----:B------:R-:W-:Y:S01]  /*0840*/  LOP3.LUT P0, RZ, R8, 0x7, RZ, 0xc0, !PT ;  /* 0x0000000708ff7812 */ /* 0x000fe2000780c0ff */
[C---:B------:R-:W-:Y:S01]  /*0850*/  VIADD R8, R2.reuse, 0xffffffff ;  /* 0xffffffff02087836 */ /* 0x040fe20000000000 */
[----:B------:R-:W-:Y:S01]  /*0860*/  ISETP.EQ.AND P1, PT, R2, RZ, P1 ;  /* 0x000000ff0200720c */ /* 0x000fe20000f22270 */
[----:B-1----:R-:W-:Y:S01]  /*0870*/  IMAD.MOV R24, RZ, RZ, -R13 ;  /* 0x000000ffff187224 */ /* 0x002fe200078e0a0d */
[----:B------:R-:W-:-:S02]  /*0880*/  ISETP.LT.U32.AND P0, PT, R19, 0x2, !P0 ;  /* 0x000000021300780c */ /* 0x000fc40004701070 */
[----:B------:R-:W-:Y:S01]  /*0890*/  ISETP.GE.U32.AND P6, PT, R8, 0x2, PT ;  /* 0x000000020800780c */ /* 0x000fe20003fc6070 */
[----:B0-----:R-:W-:Y:S01]  /*08a0*/  IMAD R11, R9, R24, R4 ;  /* 0x00000018090b7224 */ /* 0x001fe200078e0204 */
[----:B------:R-:W-:Y:S01]  /*08b0*/  SEL R18, RZ, 0x1, !P1 ;  /* 0x00000001ff127807 */ /* 0x000fe20004800000 */
[----:B------:R-:W0:Y:S02]  /*08c0*/  FENCE.VIEW.ASYNC.S ;  /* 0x00000000000073c6 */ /* 0x000e240000000000 */
[----:B0-----:R0:W1:Y:S01]  /*08d0*/  @!UP0 SYNCS.EXCH.64 URZ, [UR6+0x110], UR4 ;  /* 0x00011004063f85b2 */ /* 0x0010620008000100 */
[----:B------:R-:W-:Y:S02]  /*08e0*/  @P4 LEA.HI R0, R19, R19, RZ, 0x1 ;  /* 0x0000001313004211 */ /* 0x000fe400078f08ff */
[----:B------:R-:W-:Y:S02]  /*08f0*/  SEL R18, R18, 0x2, P6 ;  /* 0x0000000212127807 */ /* 0x000fe40003000000 */
[----:B------:R-:W-:-:S04]  /*0900*/  @P4 SHF.R.S32.HI R0, RZ, 0x1, R0 ;  /* 0x00000001ff004819 */ /* 0x000fc80000011400 */
[----:B------:R-:W-:Y:S02]  /*0910*/  @P4 ISETP.NE.AND P5, PT, R0, R11, PT ;  /* 0x0000000b0000420c */ /* 0x000fe40003fa5270 */
[----:B------:R-:W-:Y:S02]  /*0920*/  SEL R11, RZ, 0x1, !P0 ;  /* 0x00000001ff0b7807 */ /* 0x000fe40004000000 */
[----:B------:R-:W-:Y:S02]  /*0930*/  @P4 SEL R22, RZ, 0x1, P5 ;  /* 0x00000001ff164807 */ /* 0x000fe40002800000 */
[----:B------:R-:W-:Y:S01]  /*0940*/  LOP3.LUT R0, R129, 0x7f, RZ, 0xc0, !PT ;  /* 0x0000007f81007812 */ /* 0x000fe200078ec0ff */
[----:B------:R0:W2:Y:S01]  /*0950*/  @!UP1 SYNCS.EXCH.64 URZ, [UR6+0x118], UR4 ;  /* 0x00011804063f95b2 */ /* 0x0000a20008000100 */
[----:B------:R-:W-:Y:S01]  /*0960*/  LOP3.LUT R22, R22, R11, RZ, 0xc0, !PT ;  /* 0x0000000b16167212 */ /* 0x000fe200078ec0ff */
[----:B------:R-:W-:Y:S01]  /*0970*/  NOP ;  /* 0x0000000000007918 */ /* 0x000fe20000000000 */
[----:B------:R-:W-:Y:S05]  /*0980*/  @!P2 BRA `(.L_x_4) ;  /* 0x000000000008a947 */ /* 0x000fea0003800000 */
[----:B-12---:R-:W-:Y:S01]  /*0990*/  UCGABAR_ARV ;  /* 0x00000000000079c7 */ /* 0x006fe20008000000 */
[----:B------:R-:W-:Y:S05]  /*09a0*/  BRA `(.L_x_5) ;  /* 0x0000000000047947 */ /* 0x000fea0003800000 */
.L_x_4:
[----:B-12---:R-:W-:Y:S01]  /*09b0*/  NOP ;  /* 0x0000000000007918 */ /* 0x006fe20000000000 */
.L_x_5:
[----:B------:R-:W1:Y:S01]  /*09c0*/  LDC R2, c[0x0][0x65c] ;  /* 0x00019700ff027b82 */ /* 0x000e620000000800 */
[----:B------:R-:W-:Y:S01]  /*09d0*/  IMAD.U32 R10, RZ, RZ, UR8 ;  /* 0x00000008ff0a7e24 */ /* 0x000fe2000f8e00ff */
[----:B------:R-:W-:Y:S01]  /*09e0*/  LOP3.LUT R23, R23, 0xfbffffff, RZ, 0xc0, !PT ;  /* 0xfbffffff17177812 */ /* 0x000fe200078ec0ff */
[----:B------:R-:W-:Y:S01]  /*09f0*/  IMAD.MOV.U32 R11, RZ, RZ, RZ ;  /* 0x000000ffff0b7224 */ /* 0x000fe200078e00ff */
[----:B-1----:R-:W-:-:S13]  /*0a00*/  ISETP.NE.AND P1, PT, R2, 0x1, PT ;  /* 0x000000010200780c */ /* 0x002fda0003f25270 */
[----:B------:R-:W1:Y:S01]  /*0a10*/  @P1 LDC R17, c[0x0][0x10] ;  /* 0x00000400ff111b82 */ /* 0x000e620000000800 */
[----:B------:R-:W-:Y:S01]  /*0a20*/  @P1 IMAD.MOV.U32 R5, RZ, RZ, RZ ;  /* 0x000000ffff051224 */ /* 0x000fe200078e00ff */
[----:B------:R-:W-:Y:S01]  /*0a30*/  @P1 LOP3.LUT R23, R23, 0x4000000, RZ, 0xfc, !PT ;  /* 0x0400000017171812 */ /* 0x000fe200078efcff */
[----:B------:R-:W-:-:S05]  /*0a40*/  @P1 IMAD.MOV.U32 R15, RZ, RZ, RZ ;  /* 0x000000ffff0f1224 */ /* 0x000fca00078e00ff */
[----:B------:R-:W2:Y:S01]  /*0a50*/  @!P1 LDC R13, c[0x0][0xc] ;  /* 0x00000300ff0d9b82 */ /* 0x000ea20000000800 */
[----:B0-----:R-:W-:Y:S01]  /*0a60*/  ULDC UR4, c[0x0][0xc] ;  /* 0x0000030000047ab9 */ /* 0x001fe20000000800 */
[----:B------:R-:W-:Y:S01]  /*0a70*/  ULDC UR5, c[0x0][0x10] ;  /* 0x0000040000057ab9 */ /* 0x000fe20000000800 */
[----:B------:R-:W-:Y:S01]  /*0a80*/  ULDC UR6, c[0x0][0x14] ;  /* 0x0000050000067ab9 */ /* 0x000fe20000000800 */
[----:B------:R-:W-:-:S04]  /*0a90*/  UIMAD.WIDE.U32 UR4, UR4, UR5, URZ ;  /* 0x00000005040472a5 */ /* 0x000fc8000f8e003f */
[----:B------:R-:W-:Y:S02]  /*0aa0*/  UIMAD.WIDE.U32 UR36, UR4, UR6, URZ ;  /* 0x00000006042472a5 */ /* 0x000fe4000f8e003f */
[----:B------:R-:W-:-:S04]  /*0ab0*/  UIMAD UR42, UR5, UR6, URZ ;  /* 0x00000006052a72a4 */ /* 0x000fc8000f8e023f */
[----:B------:R-:W-:Y:S01]  /*0ac0*/  UIADD3 UR42, UR37, UR42, URZ ;  /* 0x0000002a252a7290 */ /* 0x000fe2000fffe03f */
[----:B-1----:R-:W-:-:S04]  /*0ad0*/  @P1 IMAD.WIDE.U32 R16, R17, UR8, R4 ;  /* 0x0000000811101c25 */ /* 0x002fc8000f8e0004 */
[----:B------:R-:W-:Y:S02]  /*0ae0*/  @P1 IMAD.IADD R17, R17, 0x1, R15 ;  /* 0x0000000111111824 */ /* 0x000fe400078e020f */
[----:B--2---:R-:W-:-:S04]  /*0af0*/  @!P1 IMAD.WIDE.U32 R10, R4, R13, R10 ;  /* 0x0000000d040a9225 */ /* 0x004fc800078e000a */
[----:B------:R-:W-:Y:S02]  /*0b00*/  @!P1 IMAD.MOV.U32 R16, RZ, RZ, R10 ;  /* 0x000000ffff109224 */ /* 0x000fe400078e000a */
[----:B------:R-:W-:Y:S01]  /*0b10*/  @!P1 IMAD.MOV.U32 R17, RZ, RZ, R11 ;  /* 0x000000ffff119224 */ /* 0x000fe200078e000b */
[----:B------:R-:W-:Y:S06]  /*0b20*/  @!P2 BRA `(.L_x_6) ;  /* 0x00000000000ca947 */ /* 0x000fec0003800000 */
[----:B------:R-:W-:Y:S01]  /*0b30*/  UCGABAR_WAIT ;  /* 0x0000000000007dc7 */ /* 0x000fe20008000000 */
[----:B------:R-:W-:Y:S01]  /*0b40*/  CCTL.IVALL ;  /* 0x00000000ff00798f */ /* 0x000fe20002000000 */
[----:B------:R-:W-:Y:S05]  /*0b50*/  BRA `(.L_x_7) ;  /* 0x0000000000047947 */ /* 0x000fea0003800000 */
.L_x_6:
[----:B------:R-:W-:Y:S06]  /*0b60*/  BAR.SYNC.DEFER_BLOCKING 0x0 ;  /* 0x0000000000007b1d */ /* 0x000fec0000010000 */
.L_x_7:
[----:B------:R-:W-:Y:S05]  /*0b70*/  @!P3 BRA `(.L_x_8) ;  /* 0x0000007c0010b947 */ /* 0x000fea0003800000 */
[----:B------:R-:W-:-:S13]  /*0b80*/  ISETP.GT.U32.AND P0, PT, R8, 0x1, PT ;  /* 0x000000010800780c */ /* 0x000fda0003f04070 */
[----:B------:R-:W-:Y:S05]  /*0b90*/  @P0 EXIT ;  /* 0x000000000000094d */ /* 0x000fea0003800000 */
[----:B------:R-:W-:Y:S01]  /*0ba0*/  ULDC.64 UR4, c[0x0][0x650] ;  /* 0x0001940000047ab9 */ /* 0x000fe20000000a00 */
[----:B------:R-:W-:Y:S01]  /*0bb0*/  PRMT R3, RZ, 0x7610, R3 ;  /* 0x00007610ff037816 */ /* 0x000fe20000000003 */
[----:B------:R-:W-:Y:S01]  /*0bc0*/  IMAD.MOV.U32 R135, RZ, RZ, -0x1 ;  /* 0xffffffffff877424 */ /* 0x000fe200078e00ff */
[----:B------:R-:W-:Y:S01]  /*0bd0*/  ISETP.GE.U32.AND P0, PT, R16, UR4, PT ;  /* 0x0000000410007c0c */ /* 0x000fe2000bf06070 */
[----:B------:R-:W-:Y:S02]  /*0be0*/  IMAD.MOV.U32 R134, RZ, RZ, -0x1 ;  /* 0xffffffffff867424 */ /* 0x000fe400078e00ff */
[----:B------:R-:W-:Y:S01]  /*0bf0*/  IMAD.MOV.U32 R133, RZ, RZ, -0x1 ;  /* 0xffffffffff857424 */ /* 0x000fe200078e00ff */
[----:B------:R-:W-:-:S13]  /*0c00*/  ISETP.GE.U32.AND.EX P0, PT, R17, UR5, PT, P0 ;  /* 0x0000000511007c0c */ /* 0x000fda000bf06100 */
[----:B------:R-:W-:Y:S05]  /*0c10*/  @P0 BRA `(.L_x_9) ;  /* 0x0000000400280947 */ /* 0x000fea0003800000 */
[----:B------:R-:W0:Y:S01]  /*0c20*/  LDC.64 R26, c[0x0][0x628] ;  /* 0x00018a00ff1a7b82 */ /* 0x000e220000000a00 */
[----:B------:R-:W-:Y:S02]  /*0c30*/  IMAD.MOV.U32 R10, RZ, RZ, R16 ;  /* 0x000000ffff0a7224 */ /* 0x000fe400078e0010 */
[----:B------:R-:W-:-:S05]  /*0c40*/  IMAD.MOV.U32 R11, RZ, RZ, R17 ;  /* 0x000000ffff0b7224 */ /* 0x000fca00078e0011 */
[----:B------:R-:W1:Y:S08]  /*0c50*/  LDC R8, c[0x0][0x630] ;  /* 0x00018c00ff087b82 */ /* 0x000e700000000800 */
[----:B------:R-:W2:Y:S01]  /*0c60*/  LDC.64 R28, c[0x0][0x620] ;  /* 0x00018800ff1c7b82 */ /* 0x000ea20000000a00 */
[----:B0-----:R-:W-:-:S04]  /*0c70*/  ISETP.NE.U32.AND P0, PT, R26, RZ, PT ;  /* 0x000000ff1a00720c */ /* 0x001fc80003f05070 */
[----:B------:R-:W-:-:S13]  /*0c80*/  ISETP.NE.AND.EX P0, PT, R27, RZ, PT, P0 ;  /* 0x000000ff1b00720c */ /* 0x000fda0003f05300 */
[----:B-12---:R-:W-:Y:S05]  /*0c90*/  @!P0 BRA `(.L_x_10) ;  /* 0x0000000000288947 */ /* 0x006fea0003800000 */
[----:B------:R-:W0:Y:S02]  /*0ca0*/  LDC R3, c[0x0][0x634] ;  /* 0x00018d00ff037b82 */ /* 0x000e240000000800 */
[----:B0-----:R-:W-:-:S05]  /*0cb0*/  IADD3 R3, P0, R16, R3, RZ ;  /* 0x0000000310037210 */ /* 0x001fca0007f1e0ff */
[----:B------:R-:W-:-:S04]  /*0cc0*/  IMAD.X R21, RZ, RZ, R17, P0 ;  /* 0x000000ffff157224 */ /* 0x000fc800000e0611 */
[----:B------:R-:W-:-:S04]  /*0cd0*/  IMAD.WIDE.U32 R10, R21, R26, RZ ;  /* 0x0000001a150a7225 */ /* 0x000fc800078e00ff */
[----:B------:R-:W-:-:S04]  /*0ce0*/  IMAD.WIDE.U32 R12, P0, R3, R27, R10 ;  /* 0x0000001b030c7225 */ /* 0x000fc8000780000a */
[----:B------:R-:W-:-:S04]  /*0cf0*/  IMAD.WIDE.U32 R10, R3, R26, RZ ;  /* 0x0000001a030a7225 */ /* 0x000fc800078e00ff */
[----:B------:R-:W-:Y:S01]  /*0d00*/  IMAD.X R15, RZ, RZ, RZ, P0 ;  /* 0x000000ffff0f7224 */ /* 0x000fe200000e06ff */
[----:B------:R-:W-:Y:S01]  /*0d10*/  IADD3 RZ, P0, R11, R12, RZ ;  /* 0x0000000c0bff7210 */ /* 0x000fe20007f1e0ff */
[----:B------:R-:W-:-:S04]  /*0d20*/  IMAD.MOV.U32 R14, RZ, RZ, R13 ;  /* 0x000000ffff0e7224 */ /* 0x000fc800078e000d */
[----:B------:R-:W-:-:S08]  /*0d30*/  IMAD.WIDE.U32.X R10, R21, R27, R14, P0 ;  /* 0x0000001b150a7225 */ /* 0x000fd000000e040e */
.L_x_10:
[----:B------:R-:W0:Y:S01]  /*0d40*/  LDC.64 R32, c[0x0][0x640] ;  /* 0x00019000ff207b82 */ /* 0x000e220000000a00 */
[--C-:B------:R-:W-:Y:S01]  /*0d50*/  SHF.R.U64 R133, R10, R8, R11.reuse ;  /* 0x000000080a857219 */ /* 0x100fe2000000120b */
[----:B------:R-:W-:Y:S01]  /*0d60*/  IMAD R24, R9, R24, R4 ;  /* 0x0000001809187224 */ /* 0x000fe200078e0204 */
[----:B------:R-:W-:Y:S01]  /*0d70*/  SHF.R.U32.HI R3, RZ, R8, R11 ;  /* 0x00000008ff037219 */ /* 0x000fe2000001160b */
[----:B------:R-:W-:Y:S01]  /*0d80*/  IMAD.MOV.U32 R25, RZ, RZ, 0x1 ;  /* 0x00000001ff197424 */ /* 0x000fe200078e00ff */
[----:B------:R-:W-:-:S03]  /*0d90*/  IADD3 R5, P0, RZ, -R133, RZ ;  /* 0x80000085ff057210 */ /* 0x000fc60007f1e0ff */
[----:B------:R-:W1:Y:S02]  /*0da0*/  LDC R12, c[0x0][0x618] ;  /* 0x00018600ff0c7b82 */ /* 0x000e640000000800 */
[----:B------:R-:W-:Y:S02]  /*0db0*/  IMAD.X R3, RZ, RZ, ~R3, P0 ;  /* 0x000000ffff037224 */ /* 0x000fe400000e0e03 */
[----:B------:R-:W-:-:S04]  /*0dc0*/  IMAD.WIDE.U32 R10, R5, R28, R16 ;  /* 0x0000001c050a7225 */ /* 0x000fc800078e0010 */
[----:B------:R-:W2:Y:S01]  /*0dd0*/  LDC R20, c[0x0][0x608] ;  /* 0x00018200ff147b82 */ /* 0x000ea20000000800 */
[----:B------:R-:W-:Y:S02]  /*0de0*/  IMAD R8, R3, R28, RZ ;  /* 0x0000001c03087224 */ /* 0x000fe400078e02ff */
[----:B------:R-:W-:Y:S02]  /*0df0*/  IMAD.MOV.U32 R3, RZ, RZ, -0x1 ;  /* 0xffffffffff037424 */ /* 0x000fe400078e00ff */
[----:B------:R-:W-:-:S03]  /*0e00*/  IMAD R5, R5, R29, R8 ;  /* 0x0000001d05057224 */ /* 0x000fc600078e0208 */
[----:B------:R-:W3:Y:S01]  /*0e10*/  LDC R30, c[0x0][0x658] ;  /* 0x00019600ff1e7b82 */ /* 0x000ee20000000800 */
[----:B------:R-:W-:Y:S01]  /*0e20*/  IMAD.IADD R5, R11, 0x1, R5 ;  /* 0x000000010b057824 */ /* 0x000fe200078e0205 */
[----:B0-----:R-:W-:-:S04]  /*0e30*/  ISETP.NE.U32.AND P0, PT, R32, RZ, PT ;  /* 0x000000ff2000720c */ /* 0x001fc80003f05070 */
[----:B------:R-:W-:Y:S02]  /*0e40*/  ISETP.NE.AND.EX P0, PT, R33, RZ, PT, P0 ;  /* 0x000000ff2100720c */ /* 0x000fe40003f05300 */
[----:B------:R-:W0:Y:S01]  /*0e50*/  LDC R26, c[0x0][0x600] ;  /* 0x00018000ff1a7b82 */ /* 0x000e220000000800 */
[-CC-:B-1----:R-:W-:Y:S02]  /*0e60*/  SHF.R.U64 R14, R10, R12.reuse, R5.reuse ;  /* 0x0000000c0a0e7219 */ /* 0x182fe40000001205 */
[----:B------:R-:W-:-:S05]  /*0e70*/  SHF.R.U32.HI R5, RZ, R12, R5 ;  /* 0x0000000cff057219 */ /* 0x000fca0000011605 */
[----:B------:R-:W1:Y:S01]  /*0e80*/  LDC R15, c[0x0][0x648] ;  /* 0x00019200ff0f7b82 */ /* 0x000e620000000800 */
[-CC-:B--2---:R-:W-:Y:S02]  /*0e90*/  SHF.R.U64 R29, R14, R20.reuse, R5.reuse ;  /* 0x000000140e1d7219 */ /* 0x184fe40000001205 */
[----:B------:R-:W-:-:S05]  /*0ea0*/  SHF.R.U32.HI R5, RZ, R20, R5 ;  /* 0x00000014ff057219 */ /* 0x000fca0000011605 */
[----:B------:R-:W2:Y:S01]  /*0eb0*/  LDC R21, c[0x0][0x638] ;  /* 0x00018e00ff157b82 */ /* 0x000ea20000000800 */
[-CC-:B---3--:R-:W-:Y:S02]  /*0ec0*/  SHF.R.U64 R20, R29, R30.reuse, R5.reuse ;  /* 0x0000001e1d147219 */ /* 0x188fe40000001205 */
[-C--:B------:R-:W-:Y:S02]  /*0ed0*/  SHF.L.U32 R3, R3, R30.reuse, RZ ;  /* 0x0000001e03037219 */ /* 0x080fe400000006ff */
[----:B------:R-:W-:Y:S01]  /*0ee0*/  SHF.R.U32.HI R5, RZ, R30, R5 ;  /* 0x0000001eff057219 */ /* 0x000fe20000011605 */
[----:B------:R-:W-:Y:S01]  /*0ef0*/  IMAD.MOV.U32 R4, RZ, RZ, R20 ;  /* 0x000000ffff047224 */ /* 0x000fe200078e0014 */
[----:B------:R-:W-:Y:S01]  /*0f00*/  LOP3.LUT R12, RZ, R3, RZ, 0x33, !PT ;  /* 0x00000003ff0c7212 */ /* 0x000fe200078e33ff */
[----:B------:R-:W3:Y:S01]  /*0f10*/  LDC R27, c[0x0][0x610] ;  /* 0x00018400ff1b7b82 */ /* 0x000ee20000000800 */
[----:B------:R-:W-:Y:S05]  /*0f20*/  @!P0 BRA `(.L_x_11) ;  /* 0x0000000000288947 */ /* 0x000fea0003800000 */
[----:B------:R-:W4:Y:S02]  /*0f30*/  LDC R3, c[0x0][0x64c] ;  /* 0x00019300ff037b82 */ /* 0x000f240000000800 */
[----:B----4-:R-:W-:-:S05]  /*0f40*/  IADD3 R3, P0, R20, R3, RZ ;  /* 0x0000000314037210 */ /* 0x010fca0007f1e0ff */
        /* <DEDUP_REMOVED lines=8> */
.L_x_11:
[----:B-1----:R-:W-:Y:S01]  /*0fd0*/  SHF.R.U64 R4, R4, R15, R5 ;  /* 0x0000000f04047219 */ /* 0x002fe20000001205 */
[----:B0-----:R-:W-:Y:S01]  /*0fe0*/  VIADD R5, R26, 0xffffffff ;  /* 0xffffffff1a057836 */ /* 0x001fe20000000000 */
[----:B------:R-:W-:Y:S02]  /*0ff0*/  SHF.L.U32 R3, R25, R30, RZ ;  /* 0x0000001e19037219 */ /* 0x000fe400000006ff */
[----:B------:R-:W-:Y:S01]  /*1000*/  LOP3.LUT R12, R29, R12, RZ, 0xc0, !PT ;  /* 0x0000000c1d0c7212 */ /* 0x000fe200078ec0ff */
[----:B------:R-:W-:Y:S01]  /*1010*/  IMAD.MOV R8, RZ, RZ, -R4 ;  /* 0x000000ffff087224 */ /* 0x000fe200078e0a04 */
[----:B------:R-:W-:-:S03]  /*1020*/  SEL R7, R7, R24, !P1 ;  /* 0x0000001807077207 */ /* 0x000fc60004800000 */
[----:B------:R-:W-:Y:S01]  /*1030*/  IMAD R12, R3, R4, R12 ;  /* 0x00000004030c7224 */ /* 0x000fe200078e020c */
[----:B------:R-:W-:Y:S01]  /*1040*/  LOP3.LUT R4, R14, R5, RZ, 0xc0, !PT ;  /* 0x000000050e047212 */ /* 0x000fe200078ec0ff */
[----:B--2---:R-:W-:Y:S02]  /*1050*/  IMAD R3, R8, R21, R20 ;  /* 0x0000001508037224 */ /* 0x004fe400078e0214 */
[----:B---3--:R-:W-:Y:S02]  /*1060*/  IMAD R7, R12, R27, R7 ;  /* 0x0000001b0c077224 */ /* 0x008fe400078e0207 */
[----:B------:R-:W-:Y:S02]  /*1070*/  IMAD.MOV.U32 R5, RZ, RZ, 0x1 ;  /* 0x00000001ff057424 */ /* 0x000fe400078e00ff */
[----:B------:R-:W-:-:S03]  /*1080*/  IMAD R4, R3, R26, R4 ;  /* 0x0000001a03047224 */ /* 0x000fc600078e0204 */
[----:B------:R-:W-:Y:S02]  /*1090*/  PRMT R3, R5, 0x7610, R3 ;  /* 0x0000761005037816 */ /* 0x000fe40000000003 */
[----:B------:R-:W-:Y:S02]  /*10a0*/  SEL R134, R4, R7, !P1 ;  /* 0x0000000704867207 */ /* 0x000fe40004800000 */
[----:B------:R-:W-:-:S07]  /*10b0*/  SEL R135, R7, R4, !P1 ;  /* 0x0000000407877207 */ /* 0x000fce0004800000 */
.L_x_9:
[----:B------:R-:W-:-:S08]  /*10c0*/  NOP ;  /* 0x0000000000007918 */ /* 0x000fd00000000000 */
[----:B------:R-:W0:Y:S02]  /*10d0*/  USETMAXREG.TRY_ALLOC.CTAPOOL UP0, 0xe8 ;  /* 0x000000e8000079c8 */ /* 0x000e240008000600 */
[----:B0-----:R-:W-:-:S13]  /*10e0*/  PLOP3.LUT P0, PT, PT, PT, UP0, 0x80, 0x0 ;  /* 0x000000000000781c */ /* 0x001fda0003f0f008 */
[----:B------:R-:W-:Y:S05]  /*10f0*/  @!P0 BRA `(.L_x_9) ;  /* 0xfffffffc00f08947 */ /* 0x000fea000383ffff */
[----:B------:R-:W-:Y:S01]  /*1100*/  ULDC.64 UR4, c[0x0][0x598] ;  /* 0x0001660000047ab9 */ /* 0x000fe20000000a00 */
[----:B------:R-:W-:Y:S01]  /*1110*/  ULDC.64 UR38, c[0x0][0x208] ;  /* 0x0000820000267ab9 */ /* 0x000fe20000000a00 */
[----:B------:R-:W-:-:S04]  /*1120*/  ISETP.NE.U32.AND P0, PT, RZ, UR4, PT ;  /* 0x00000004ff007c0c */ /* 0x000fc8000bf05070 */
[----:B------:R-:W-:-:S13]  /*1130*/  ISETP.NE.AND.EX P0, PT, RZ, UR5, PT, P0 ;  /* 0x00000005ff007c0c */ /* 0x000fda000bf05300 */
[----:B------:R-:W-:Y:S05]  /*1140*/  @!P0 BRA `(.L_x_12) ;  /* 0x00000000001c8947 */ /* 0x000fea0003800000 */
[----:B------:R-:W0:Y:S02]  /*1150*/  LDC.64 R4, c[0x0][0x598] ;  /* 0x00016600ff047b82 */ /* 0x000e240000000a00 */
[----:B0-----:R-:W2:Y:S02]  /*1160*/  LDG.E.64 R4, desc[UR38][R4.64] ;  /* 0x0000002604047981 */ /* 0x001ea4000c1e1b00 */
[----:B--2---:R-:W-:-:S04]  /*1170*/  ISETP.NE.U32.AND P0, PT, R4, RZ, PT ;  /* 0x000000ff0400720c */ /* 0x004fc80003f05070 */
[----:B------:R-:W-:-:S13]  /*1180*/  ISETP.NE.AND.EX P0, PT, R5, RZ, PT, P0 ;  /* 0x000000ff0500720c */ /* 0x000fda0003f05300 */
[----:B------:R-:W-:Y:S05]  /*1190*/  @!P0 BRA `(.L_x_12) ;  /* 0x0000000000088947 */ /* 0x000fea0003800000 */
[----:B------:R0:W5:Y:S01]  /*11a0*/  LD.E R120, desc[UR38][R4.64] ;  /* 0x0000002604787980 */ /* 0x000162000c101900 */
[----:B------:R-:W-:Y:S05]  /*11b0*/  BRA `(.L_x_13) ;  /* 0x0000000000247947 */ /* 0x000fea0003800000 */
.L_x_12:
[----:B------:R-:W-:Y:S02]  /*11c0*/  ULDC.64 UR4, c[0x0][0x588] ;  /* 0x0001620000047ab9 */ /* 0x000fe40000000a00 */
[----:B------:R-:W-:-:S04]  /*11d0*/  ISETP.NE.U32.AND P0, PT, RZ, UR4, PT ;  /* 0x00000004ff007c0c */ /* 0x000fc8000bf05070 */
[----:B------:R-:W-:-:S13]  /*11e0*/  ISETP.NE.AND.EX P0, PT, RZ, UR5, PT, P0 ;  /* 0x00000005ff007c0c */ /* 0x000fda000bf05300 */
[----:B------:R-:W-:Y:S05]  /*11f0*/  @!P0 BRA `(.L_x_14) ;  /* 0x00000000000c8947 */ /* 0x000fea0003800000 */
[----:B------:R-:W0:Y:S02]  /*1200*/  LDC.64 R120, c[0x0][0x588] ;  /* 0x00016200ff787b82 */ /* 0x000e240000000a00 */
[----:B0-----:R1:W5:Y:S01]  /*1210*/  LDG.E R120, desc[UR38][R120.64] ;  /* 0x0000002678787981 */ /* 0x001362000c1e1900 */
[----:B------:R-:W-:Y:S05]  /*1220*/  BRA `(.L_x_13) ;  /* 0x0000000000087947 */ /* 0x000fea0003800000 */
.L_x_14:
[----:B------:R-:W-:Y:S02]  /*1230*/  ULDC UR4, c[0x0][0x580] ;  /* 0x0001600000047ab9 */ /* 0x000fe40000000800 */
[----:B------:R-:W-:-:S07]  /*1240*/  IMAD.U32 R120, RZ, RZ, UR4 ;  /* 0x00000004ff787e24 */ /* 0x000fce000f8e00ff */
.L_x_13:
[----:B------:R-:W-:Y:S02]  /*1250*/  ULDC.64 UR4, c[0x0][0x5a0] ;  /* 0x0001680000047ab9 */ /* 0x000fe40000000a00 */
[----:B------:R-:W-:-:S04]  /*1260*/  ISETP.NE.U32.AND P0, PT, RZ, UR4, PT ;  /* 0x00000004ff007c0c */ /* 0x000fc8000bf05070 */
[----:B------:R-:W-:-:S13]  /*1270*/  ISETP.NE.AND.EX P0, PT, RZ, UR5, PT, P0 ;  /* 0x00000005ff007c0c */ /* 0x000fda000bf05300 */
[----:B------:R-:W-:Y:S05]  /*1280*/  @!P0 BRA `(.L_x_15) ;  /* 0x00000000001c8947 */ /* 0x000fea0003800000 */
[----:B0-----:R-:W0:Y:S02]  /*1290*/  LDC.64 R4, c[0x0][0x5a0] ;  /* 0x00016800ff047b82 */ /* 0x001e240000000a00 */
[----:B0-----:R-:W2:Y:S02]  /*12a0*/  LDG.E.64 R4, desc[UR38][R4.64] ;  /* 0x0000002604047981 */ /* 0x001ea4000c1e1b00 */
[----:B--2---:R-:W-:-:S04]  /*12b0*/  ISETP.NE.U32.AND P0, PT, R4, RZ, PT ;  /* 0x000000ff0400720c */ /* 0x004fc80003f05070 */
[----:B------:R-:W-:-:S13]  /*12c0*/  ISETP.NE.AND.EX P0, PT, R5, RZ, PT, P0 ;  /* 0x000000ff0500720c */ /* 0x000fda0003f05300 */
[----:B------:R-:W-:Y:S05]  /*12d0*/  @!P0 BRA `(.L_x_15) ;  /* 0x0000000000088947 */ /* 0x000fea0003800000 */
[----:B-1----:R0:W5:Y:S01]  /*12e0*/  LD.E R121, desc[UR38][R4.64] ;  /* 0x0000002604797980 */ /* 0x002162000c101900 */
[----:B------:R-:W-:Y:S05]  /*12f0*/  BRA `(.L_x_16) ;  /* 0x0000000000247947 */ /* 0x000fea0003800000 */
.L_x_15:
[----:B------:R-:W-:Y:S02]  /*1300*/  ULDC.64 UR4, c[0x0][0x590] ;  /* 0x0001640000047ab9 */ /* 0x000fe40000000a00 */
[----:B------:R-:W-:-:S04]  /*1310*/  ISETP.NE.U32.AND P0, PT, RZ, UR4, PT ;  /* 0x00000004ff007c0c */ /* 0x000fc8000bf05070 */
[----:B------:R-:W-:-:S13]  /*1320*/  ISETP.NE.AND.EX P0, PT, RZ, UR5, PT, P0 ;  /* 0x00000005ff007c0c */ /* 0x000fda000bf05300 */
[----:B------:R-:W-:Y:S05]  /*1330*/  @!P0 BRA `(.L_x_17) ;  /* 0x00000000000c8947 */ /* 0x000fea0003800000 */
[----:B0-----:R-:W1:Y:S02]  /*1340*/  LDC.64 R4, c[0x0][0x590] ;  /* 0x00016400ff047b82 */ /* 0x001e640000000a00 */
[----:B-1----:R1:W5:Y:S01]  /*1350*/  LDG.E R121, desc[UR38][R4.64] ;  /* 0x0000002604797981 */ /* 0x002362000c1e1900 */
[----:B------:R-:W-:Y:S05]  /*1360*/  BRA `(.L_x_16) ;  /* 0x0000000000087947 */ /* 0x000fea0003800000 */
.L_x_17:
[----:B------:R-:W-:Y:S02]  /*1370*/  ULDC UR4, c[0x0][0x584] ;  /* 0x0001610000047ab9 */ /* 0x000fe40000000800 */
[----:B-1----:R-:W-:-:S07]  /*1380*/  IMAD.U32 R121, RZ, RZ, UR4 ;  /* 0x00000004ff797e24 */ /* 0x002fce000f8e00ff */
.L_x_16:
[----:B------:R-:W-:-:S13]  /*1390*/  LOP3.LUT P0, RZ, R3, 0xff, RZ, 0xc0, !PT ;  /* 0x000000ff03ff7812 */ /* 0x000fda000780c0ff */
[----:B------:R-:W-:Y:S05]  /*13a0*/  @!P0 EXIT ;  /* 0x000000000000894d */ /* 0x000fea0003800000 */
[----:B01----:R-:W0:Y:S01]  /*13b0*/  LDC.64 R4, c[0x0][0x5c8] ;  /* 0x00017200ff047b82 */ /* 0x003e220000000a00 */
[----:B------:R-:W-:Y:S01]  /*13c0*/  ULDC.64 UR6, c[0x0][0x288] ;  /* 0x0000a20000067ab9 */ /* 0x000fe20000000a00 */
[----:B------:R-:W-:Y:S01]  /*13d0*/  LOP3.LUT R6, R6, 0x1, RZ, 0xc0, !PT ;  /* 0x0000000106067812 */ /* 0x000fe200078ec0ff */
[----:B------:R-:W-:Y:S01]  /*13e0*/  UIADD3 UR4, UR7, 0x1f, URZ ;  /* 0x0000001f07047890 */ /* 0x000fe2000fffe03f */
[----:B------:R-:W-:Y:S01]  /*13f0*/  SHF.R.U32.HI R3, RZ, 0x2, R129 ;  /* 0x00000002ff037819 */ /* 0x000fe20000011681 */
[----:B------:R-:W-:Y:S01]  /*1400*/  IMAD.U32 R7, RZ, RZ, UR6 ;  /* 0x00000006ff077e24 */ /* 0x000fe2000f8e00ff */
[----:B------:R-:W-:Y:S01]  /*1410*/  SHF.R.U32.HI R0, RZ, 0x1, R0 ;  /* 0x00000001ff007819 */ /* 0x000fe20000011600 */
[----:B------:R-:W-:Y:S01]  /*1420*/  USHF.R.S32.HI UR5, URZ, 0x1f, UR4 ;  /* 0x0000001f3f057899 */ /* 0x000fe20008011404 */
[----:B------:R-:W-:Y:S01]  /*1430*/  IMAD.SHL.U32 R146, R6, 0x40, RZ ;  /* 0x0000004006927824 */ /* 0x000fe200078e00ff */
[----:B------:R-:W-:Y:S01]  /*1440*/  LOP3.LUT R3, R3, 0x7, RZ, 0xc0, !PT ;  /* 0x0000000703037812 */ /* 0x000fe200078ec0ff */
[----:B------:R-:W-:Y:S01]  /*1450*/  IMAD.MOV.U32 R147, RZ, RZ, RZ ;  /* 0x000000ffff937224 */ /* 0x000fe200078e00ff */
[----:B------:R-:W-:Y:S01]  /*1460*/  LOP3.LUT R0, R0, 0x30, RZ, 0xc0, !PT ;  /* 0x0000003000007812 */ /* 0x000fe200078ec0ff */
[----:B------:R-:W-:Y:S01]  /*1470*/  ULEA.HI UR5, UR5, UR4, URZ, 0x5 ;  /* 0x0000000405057291 */ /* 0x000fe2000f8f283f */
[--C-:B------:R-:W-:Y:S01]  /*1480*/  LOP3.LUT R146, R146, 0x40, R3.reuse, 0xe2, !PT ;  /* 0x0000004092927812 */ /* 0x100fe200078ee203 */
[----:B------:R-:W-:Y:S01]  /*1490*/  UMOV UR40, URZ ;  /* 0x0000003f00287c82 */ /* 0x000fe20008000000 */
[-C--:B------:R-:W-:Y:S01]  /*14a0*/  IADD3 R3, RZ, -R0.reuse, -R3 ;  /* 0x80000000ff037210 */ /* 0x080fe20007ffe803 */
[----:B------:R-:W-:Y:S01]  /*14b0*/  USHF.R.S32.HI UR43, URZ, 0x5, UR5 ;  /* 0x000000053f2b7899 */ /* 0x000fe20008011405 */
[C---:B------:R-:W-:Y:S01]  /*14c0*/  LOP3.LUT R122, R129.reuse, 0x3, RZ, 0xc0, !PT ;  /* 0x00000003817a7812 */ /* 0x040fe200078ec0ff */
[----:B------:R-:W-:Y:S01]  /*14d0*/  ULDC UR4, c[0x0][0x284] ;  /* 0x0000a10000047ab9 */ /* 0x000fe20000000800 */
[C---:B------:R-:W-:Y:S01]  /*14e0*/  LOP3.LUT R130, R129.reuse, 0x80, RZ, 0xc0, !PT ;  /* 0x0000008081827812 */ /* 0x040fe200078ec0ff */
[----:B------:R-:W-:Y:S01]  /*14f0*/  UISETP.LT.AND UP0, UPT, UR43, 0x1, UPT ;  /* 0x000000012b00788c */ /* 0x000fe2000bf01270 */
[----:B------:R-:W-:Y:S01]  /*1500*/  IMAD R3, R6, -0x40, R3 ;  /* 0xffffffc006037824 */ /* 0x000fe200078e0203 */
[----:B------:R-:W-:Y:S01]  /*1510*/  LOP3.LUT R146, R146, R0, RZ, 0xfc, !PT ;  /* 0x0000000092927212 */ /* 0x000fe200078efcff */
[----:B------:R-:W-:Y:S01]  /*1520*/  IMAD R122, R122, -0x2, R7 ;  /* 0xfffffffe7a7a7824 */ /* 0x000fe200078e0207 */
[----:B------:R-:W-:Y:S01]  /*1530*/  USEL UR44, UR43, 0x1, UP0 ;  /* 0x000000012b2c7887 */ /* 0x000fe20008000000 */
[C-C-:B0-----:R-:W-:Y:S01]  /*1540*/  SHF.L.U64.HI R123, R4.reuse, 0x7, R5.reuse ;  /* 0x00000007047b7819 */ /* 0x141fe20000010205 */
[C---:B------:R-:W-:Y:S01]  /*1550*/  IMAD.SHL.U32 R126, R4.reuse, 0x80, RZ ;  /* 0x00000080047e7824 */ /* 0x040fe200078e00ff */
[C-C-:B------:R-:W-:Y:S01]  /*1560*/  SHF.L.U64.HI R124, R4.reuse, 0x3, R5.reuse ;  /* 0x00000003047c7819 */ /* 0x140fe20000010205 */
[C---:B------:R-:W-:Y:S01]  /*1570*/  IMAD.SHL.U32 R127, R4.reuse, 0x8, RZ ;  /* 0x00000008047f7824 */ /* 0x040fe200078e00ff */
[C---:B------:R-:W-:Y:S01]  /*1580*/  SHF.L.U64.HI R125, R4.reuse, 0x8, R5 ;  /* 0x00000008047d7819 */ /* 0x040fe20000010205 */
[----:B------:R-:W-:Y:S01]  /*1590*/  IMAD.SHL.U32 R128, R4, 0x100, RZ ;  /* 0x0000010004807824 */ /* 0x000fe200078e00ff */
[----:B------:R-:W-:Y:S01]  /*15a0*/  SHF.R.U32.HI R130, RZ, 0x7, R130 ;  /* 0x00000007ff827819 */ /* 0x000fe20000011682 */
[----:B------:R-:W-:Y:S01]  /*15b0*/  IMAD.SHL.U32 R129, R129, 0x2, RZ ;  /* 0x0000000281817824 */ /* 0x000fe200078e00ff */
[----:B------:R-:W-:Y:S01]  /*15c0*/  UIADD3 UR44, UR43, -UR44, URZ ;  /* 0x8000002c2b2c7290 */ /* 0x000fe2000fffe03f */
[----:B------:R-:W-:Y:S01]  /*15d0*/  VIADD R131, R3, UR4 ;  /* 0x0000000403837c36 */ /* 0x000fe20008000000 */
[----:B------:R-:W-:-:S10]  /*15e0*/  UMOV UR41, URZ ;  /* 0x0000003f00297c82 */ /* 0x000fd40008000000 */
.L_x_111:
[----:B------:R-:W0:Y:S01]  /*15f0*/  SHFL.IDX PT, R0, R130, RZ, 0x1f ;  /* 0x00001fff82007589 */ /* 0x000e2200000e0000 */
[----:B-1----:R-:W1:Y:S01]  /*1600*/  S2UR UR7, SR_CgaCtaId ;  /* 0x00000000000779c3 */ /* 0x002e620000008800 */
[----:B------:R-:W-:Y:S01]  /*1610*/  UMOV UR6, 0x400 ;  /* 0x0000040000067882 */ /* 0x000fe20000000000 */
[----:B0-----:R-:W-:Y:S01]  /*1620*/  R2UR UR4, R0 ;  /* 0x00000000000472ca */ /* 0x001fe200000e0000 */
[----:B-1----:R-:W-:-:S12]  /*1630*/  ULEA UR46, UR7, UR6, 0x18 ;  /* 0x00000006072e7291 */ /* 0x002fd8000f8ec03f */
[----:B------:R-:W-:-:S04]  /*1640*/  ULEA.HI UR5, UR4, UR4, URZ, 0x1 ;  /* 0x0000000404057291 */ /* 0x000fc8000f8f083f */
[----:B------:R-:W-:-:S04]  /*1650*/  ULOP3.LUT UR5, UR5, 0x1ffffe, URZ, 0xc0, !UPT ;  /* 0x001ffffe05057892 */ /* 0x000fc8000f8ec03f */
[----:B------:R-:W-:-:S03]  /*1660*/  UIADD3 UR5, UR4, -UR5, URZ ;  /* 0x8000000504057290 */ /* 0x000fc6000fffe03f */
[----:B------:R-:W-:Y:S01]  /*1670*/  ULDC UR4, c[0x0][0x28c] ;  /* 0x0000a30000047ab9 */ /* 0x000fe20000000800 */
[----:B------:R-:W-:Y:S01]  /*1680*/  ULEA UR5, UR5, UR46, 0xb ;  /* 0x0000002e05057291 */ /* 0x000fe2000f8e583f */
[----:B------:R-:W-:-:S03]  /*1690*/  ISETP.LT.AND P0, PT, RZ, UR4, PT ;  /* 0x00000004ff007c0c */ /* 0x000fc6000bf01270 */
[----:B------:R-:W-:-:S04]  /*16a0*/  UIADD3 UR5, UR5, 0x200, URZ ;  /* 0x0000020005057890 */ /* 0x000fc8000fffe03f */
[----:B------:R-:W-:-:S04]  /*16b0*/  USHF.R.U32.HI UR5, URZ, 0x4, UR5 ;  /* 0x000000043f057899 */ /* 0x000fc80008011605 */
[----:B------:R-:W-:-:S04]  /*16c0*/  ULOP3.LUT UR5, UR5, 0x3fff, URZ, 0xc0, !UPT ;  /* 0x00003fff05057892 */ /* 0x000fc8000f8ec03f */
[----:B------:R-:W-:Y:S01]  /*16d0*/  ULOP3.LUT UR45, UR5, 0x10000, URZ, 0xfc, !UPT ;  /* 0x00010000052d7892 */ /* 0x000fe2000f8efc3f */
[----:B---3--:R-:W-:Y:S11]  /*16e0*/  @P0 BRA `(.L_x_18) ;  /* 0x0000000000400947 */ /* 0x008ff60003800000 */
[----:B------:R-:W-:Y:S01]  /*16f0*/  MOV R0, 0x0 ;  /* 0x0000000000007802 */ /* 0x000fe20000000f00 */
[----:B------:R-:W-:Y:S01]  /*1700*/  ULDC.64 UR4, c[0x4][0x68] ;  /* 0x01001a0000047ab9 */ /* 0x000fe20000000a00 */
[----:B------:R-:W-:Y:S01]  /*1710*/  ULDC.64 UR6, c[0x4][0x8] ;  /* 0x0100020000067ab9 */ /* 0x000fe20000000a00 */
[----:B------:R-:W-:Y:S01]  /*1720*/  IMAD.U32 R4, RZ, RZ, UR4 ;  /* 0x00000004ff047e24 */ /* 0x000fe2000f8e00ff */
[----:B------:R0:W1:Y:S01]  /*1730*/  LDC.64 R14, c[0x4][R0] ;  /* 0x01000000000e7b82 */ /* 0x0000620000000a00 */
[----:B------:R-:W-:Y:S01]  /*1740*/  IMAD.U32 R5, RZ, RZ, UR5 ;  /* 0x00000005ff057e24 */ /* 0x000fe2000f8e00ff */
[----:B------:R-:W-:Y:S01]  /*1750*/  ULDC.64 UR4, c[0x4][0x70] ;  /* 0x01001c0000047ab9 */ /* 0x000fe20000000a00 */
[----:B------:R-:W-:Y:S02]  /*1760*/  IMAD.U32 R10, RZ, RZ, UR6 ;  /* 0x00000006ff0a7e24 */ /* 0x000fe4000f8e00ff */
[----:B------:R-:W-:Y:S02]  /*1770*/  IMAD.U32 R6, RZ, RZ, UR4 ;  /* 0x00000004ff067e24 */ /* 0x000fe4000f8e00ff */
[----:B------:R-:W-:-:S02]  /*1780*/  IMAD.U32 R7, RZ, RZ, UR5 ;  /* 0x00000005ff077e24 */ /* 0x000fc4000f8e00ff */
[----:B------:R-:W-:Y:S02]  /*1790*/  IMAD.U32 R11, RZ, RZ, UR7 ;  /* 0x00000007ff0b7e24 */ /* 0x000fe4000f8e00ff */
[----:B------:R-:W-:Y:S02]  /*17a0*/  IMAD.MOV.U32 R8, RZ, RZ, 0x1e1 ;  /* 0x000001e1ff087424 */ /* 0x000fe400078e00ff */
[----:B------:R-:W-:Y:S02]  /*17b0*/  IMAD.MOV.U32 R12, RZ, RZ, 0x1 ;  /* 0x00000001ff0c7424 */ /* 0x000fe400078e00ff */
[----:B0-----:R-:W-:-:S07]  /*17c0*/  IMAD.MOV.U32 R13, RZ, RZ, RZ ;  /* 0x000000ffff0d7224 */ /* 0x001fce00078e00ff */
[----:B------:R-:W-:-:S07]  /*17d0*/  LEPC R20, `(.L_x_18) ;  /* 0x000000001014794e */ /* 0x000fce0000000000 */
[----:B-1---5:R-:W-:Y:S05]  /*17e0*/  CALL.ABS.NOINC R14 ;  /* 0x000000000e007343 */ /* 0x022fea0003c00000 */
.L_x_18:
[----:B------:R-:W-:-:S04]  /*17f0*/  LOP3.LUT R0, R18, 0x1, RZ, 0xfc, !PT ;  /* 0x0000000112007812 */ /* 0x000fc800078efcff */
[----:B------:R-:W-:-:S13]  /*1800*/  ISETP.NE.AND P0, PT, R0, 0x3, PT ;  /* 0x000000030000780c */ /* 0x000fda0003f05270 */
[----:B------:R-:W-:Y:S05]  /*1810*/  @!P0 BRA `(.L_x_19) ;  /* 0x0000000000048947 */ /* 0x000fea0003800000 */
[----:B------:R-:W-:Y:S01]  /*1820*/  BPT.TRAP 0x1 ;  /* 0x000000040000795c */ /* 0x000fe20000300000 */
.L_x_19:
[----:B------:R-:W-:Y:S02]  /*1830*/  IMAD.U32 R3, RZ, RZ, UR41 ;  /* 0x00000029ff037e24 */ /* 0x000fe4000f8e00ff */
[----:B------:R-:W-:-:S03]  /*1840*/  IMAD.U32 R0, RZ, RZ, UR40 ;  /* 0x00000028ff007e24 */ /* 0x000fc6000f8e00ff */
[----:B------:R-:W-:Y:S02]  /*1850*/  LEA R3, R3, UR46, 0x3 ;  /* 0x0000002e03037c11 */ /* 0x000fe4000f8e18ff */
[----:B------:R-:W-:-:S04]  /*1860*/  SHF.L.U32 R0, R0, 0x1f, RZ ;  /* 0x0000001f00007819 */ /* 0x000fc800000006ff */
[----:B------:R0:W1:Y:S01]  /*1870*/  SYNCS.PHASECHK.TRANS64.TRYWAIT P1, [R3+URZ], R0 ;  /* 0x00000000030075a7 */ /* 0x000062000802017f */
[----:B------:R-:W-:Y:S05]  /*1880*/  @!P0 BRA `(.L_x_20) ;  /* 0x0000000000048947 */ /* 0x000fea0003800000 */
[----:B------:R-:W-:Y:S01]  /*1890*/  BPT.TRAP 0x1 ;  /* 0x000000040000795c */ /* 0x000fe20000300000 */
.L_x_20:
[----:B------:R-:W-:-:S05]  /*18a0*/  IMAD.U32 R4, RZ, RZ, UR44 ;  /* 0x0000002cff047e24 */ /* 0x000fca000f8e00ff */
[----:B------:R-:W-:Y:S01]  /*18b0*/  ISETP.GE.AND P2, PT, R4, 0x1, PT ;  /* 0x000000010400780c */ /* 0x000fe20003f46270 */
[----:B-1----:R-:W-:-:S12]  /*18c0*/  @P1 BRA `(.L_x_21) ;  /* 0x0000000000081947 */ /* 0x002fd80003800000 */
[----:B------:R-:W1:Y:S02]  /*18d0*/  SYNCS.PHASECHK.TRANS64.TRYWAIT P1, [R3+URZ], R0 ;  /* 0x00000000030075a7 */ /* 0x000e64000802017f */
[----:B-1----:R-:W-:Y:S05]  /*18e0*/  @!P1 BRA `(.L_x_22) ;  /* 0x0000008800bc9947 */ /* 0x002fea0003800000 */
.L_x_21:
[----:B------:R-:W-:Y:S05]  /*18f0*/  WARPSYNC.ALL ;  /* 0x0000000000007948 */ /* 0x000fea0003800000 */
[----:B------:R-:W-:Y:S01]  /*1900*/  UIADD3 UR4, UR46, 0x30200, URZ ;  /* 0x000302002e047890 */ /* 0x000fe2000fffe03f */
[----:B------:R-:W-:Y:S01]  /*1910*/  WARPGROUP.ARRIVE ;  /* 0x00000000000079c5 */ /* 0x000fe20000000000 */
[----:B------:R-:W-:Y:S01]  /*1920*/  UMOV UR5, 0xc0000010 ;  /* 0xc000001000057882 */ /* 0x000fe20000000000 */
[----:B------:R-:W-:Y:S01]  /*1930*/  UMOV UR7, 0xc0000010 ;  /* 0xc000001000077882 */ /* 0x000fe20000000000 */
[----:B------:R-:W-:-:S04]  /*1940*/  USHF.R.U32.HI UR4, URZ, 0x4, UR4 ;  /* 0x000000043f047899 */ /* 0x000fc80008011604 */
[----:B------:R-:W-:-:S04]  /*1950*/  ULOP3.LUT UR4, UR4, 0x3fff, URZ, 0xc0, !UPT ;  /* 0x00003fff04047892 */ /* 0x000fc8000f8ec03f */
[----:B------:R-:W-:Y:S02]  /*1960*/  ULOP3.LUT UR11, UR4, 0x10000, URZ, 0xfc, !UPT ;  /* 0x00010000040b7892 */ /* 0x000fe4000f8efc3f */
[----:B------:R-:W-:Y:S02]  /*1970*/  UIMAD UR4, UR41, 0x300, UR45 ;  /* 0x00000300290478a4 */ /* 0x000fe4000f8e022d */
[----:B------:R-:W-:Y:S02]  /*1980*/  ULEA UR6, UR41, UR11, 0x7 ;  /* 0x0000000b29067291 */ /* 0x000fe4000f8e383f */
[----:B------:R-:W-:Y:S02]  /*1990*/  UIADD3 UR8, UR4, 0x100, URZ ;  /* 0x0000010004087890 */ /* 0x000fe4000fffe03f */
[----:B------:R-:W-:-:S05]  /*19a0*/  UIADD3 UR9, UR4, 0x200, URZ ;  /* 0x0000020004097890 */ /* 0x000fca000fffe03f */
[----:B------:R-:W-:Y:S01]  /*19b0*/  IGMMA.64x64x32.S8.S8 R88, gdesc[UR4], RZ, !UPT, gsb0 ;  /* 0x01e00000045879f1 */ /* 0x000fe2000c0410ff */
[----:B------:R-:W-:Y:S01]  /*19c0*/  UMOV UR4, UR8 ;  /* 0x0000000800047c82 */ /* 0x000fe20008000000 */
[----:B------:R-:W-:Y:S01]  /*19d0*/  UMOV UR5, 0xc0000010 ;  /* 0xc000001000057882 */ /* 0x000fe20000000000 */
[----:B------:R-:W-:Y:S02]  /*19e0*/  WARPGROUP.DEPBAR.LE gsb0, 0x0 ;  /* 0x00008000000079c5 */ /* 0x000fe40000010000 */
[----:B------:R-:W-:-:S06]  /*19f0*/  WARPGROUP.ARRIVE ;  /* 0x00000000000079c5 */ /* 0x000fcc0000000000 */
[----:B------:R-:W-:Y:S01]  /*1a00*/  IGMMA.64x64x32.S8.S8 R56, gdesc[UR4], RZ, !UPT, gsb0 ;  /* 0x01e00000043879f1 */ /* 0x000fe2000c0410ff */
[----:B------:R-:W-:Y:S01]  /*1a10*/  UMOV UR4, UR9 ;  /* 0x0000000900047c82 */ /* 0x000fe20008000000 */
[----:B------:R-:W-:Y:S01]  /*1a20*/  UMOV UR5, 0xc0000010 ;  /* 0xc000001000057882 */ /* 0x000fe20000000000 */
[----:B------:R-:W-:Y:S02]  /*1a30*/  WARPGROUP.DEPBAR.LE gsb0, 0x0 ;  /* 0x00008000000079c5 */ /* 0x000fe40000010000 */
[----:B------:R-:W-:-:S06]  /*1a40*/  WARPGROUP.ARRIVE ;  /* 0x00000000000079c5 */ /* 0x000fcc0000000000 */
[----:B------:R-:W-:Y:S03]  /*1a50*/  IGMMA.64x64x32.S8.S8 R24, gdesc[UR4], RZ, !UPT, gsb0 ;  /* 0x01e00000041879f1 */ /* 0x000fe6000c0410ff */
[----:B------:R-:W-:Y:S02]  /*1a60*/  WARPGROUP.DEPBAR.LE gsb0, 0x0 ;  /* 0x00008000000079c5 */ /* 0x000fe40000010000 */
[----:B------:R-:W-:Y:S05]  /*1a70*/  @!P2 BRA `(.L_x_23) ;  /* 0x0000000000f4a947 */ /* 0x000fea0003800000 */
[----:B------:R-:W-:Y:S01]  /*1a80*/  UIADD3 UR4, UR41, 0x1, URZ ;  /* 0x0000000129047890 */ /* 0x000fe2000fffe03f */
[----:B01----:R-:W-:Y:S02]  /*1a90*/  IMAD.U32 R0, RZ, RZ, UR44 ;  /* 0x0000002cff007e24 */ /* 0x003fe4000f8e00ff */
[----:B------:R-:W-:Y:S01]  /*1aa0*/  IMAD.U32 R3, RZ, RZ, UR41 ;  /* 0x00000029ff037e24 */ /* 0x000fe2000f8e00ff */
[----:B------:R-:W-:-:S04]  /*1ab0*/  UISETP.NE.AND UP0, UPT, UR4, 0x10, UPT ;  /* 0x000000100400788c */ /* 0x000fc8000bf05270 */
[----:B------:R-:W-:Y:S02]  /*1ac0*/  USEL UR5, URZ, 0x1, UP0 ;  /* 0x000000013f057887 */ /* 0x000fe40008000000 */
[----:B------:R-:W-:Y:S02]  /*1ad0*/  USEL UR8, UR4, URZ, UP0 ;  /* 0x0000003f04087287 */ /* 0x000fe40008000000 */
[----:B------:R-:W-:-:S06]  /*1ae0*/  ULOP3.LUT UR5, UR40, UR5, URZ, 0x3c, !UPT ;  /* 0x0000000528057292 */ /* 0x000fcc000f8e3c3f */
[----:B------:R-:W-:-:S07]  /*1af0*/  IMAD.U32 R6, RZ, RZ, UR5 ;  /* 0x00000005ff067e24 */ /* 0x000fce000f8e00ff */
.L_x_30:
[----:B------:R-:W-:Y:S05]  /*1b00*/  @!P0 BRA `(.L_x_24) ;  /* 0x0000000000048947 */ /* 0x000fea0003800000 */
[----:B------:R-:W-:Y:S01]  /*1b10*/  BPT.TRAP 0x1 ;  /* 0x000000040000795c */ /* 0x000fe20000300000 */
.L_x_24:
[----:B------:R-:W0:Y:S01]  /*1b20*/  S2UR UR5, SR_CgaCtaId ;  /* 0x00000000000579c3 */ /* 0x000e220000008800 */
[----:B------:R-:W-:Y:S01]  /*1b30*/  UMOV UR4, 0x400 ;  /* 0x0000040000047882 */ /* 0x000fe20000000000 */
[----:B------:R-:W-:Y:S01]  /*1b40*/  SHF.L.U32 R4, R6, 0x1f, RZ ;  /* 0x0000001f06047819 */ /* 0x000fe200000006ff */
[----:B0-----:R-:W-:-:S04]  /*1b50*/  ULEA UR12, UR5, UR4, 0x18 ;  /* 0x00000004050c7291 */ /* 0x001fc8000f8ec03f */
[----:B------:R-:W-:-:S09]  /*1b60*/  ULEA UR4, UR8, UR12, 0x3 ;  /* 0x0000000c08047291 */ /* 0x000fd2000f8e183f */
[----:B------:R0:W1:Y:S01]  /*1b70*/  SYNCS.PHASECHK.TRANS64.TRYWAIT P1, [UR4], R4 ;  /* 0x00000004ff0075a7 */ /* 0x0000620008020144 */
[----:B------:R-:W-:Y:S05]  /*1b80*/  @!P0 BRA `(.L_x_25) ;  /* 0x0000000000048947 */ /* 0x000fea0003800000 */
[----:B------:R-:W-:Y:S01]  /*1b90*/  BPT.TRAP 0x1 ;  /* 0x000000040000795c */ /* 0x000fe20000300000 */
.L_x_25:
[----:B-1----:R-:W-:Y:S05]  /*1ba0*/  @P1 BRA `(.L_x_26) ;  /* 0x0000000000081947 */ /* 0x002fea0003800000 */
[----:B------:R-:W1:Y:S02]  /*1bb0*/  SYNCS.PHASECHK.TRANS64.TRYWAIT P1, [UR4], R4 ;  /* 0x00000004ff0075a7 */ /* 0x000e640008020144 */
[----:B-1----:R-:W-:Y:S05]  /*1bc0*/  @!P1 BRA `(.L_x_27) ;  /* 0x0000008800189947 */ /* 0x002fea0003800000 */
.L_x_26:
[----:B------:R-:W-:Y:S01]  /*1bd0*/  UIMAD UR4, UR8, 0x300, UR45 ;  /* 0x00000300080478a4 */ /* 0x000fe2000f8e022d */
[----:B------:R-:W-:Y:S01]  /*1be0*/  WARPGROUP.ARRIVE ;  /* 0x00000000000079c5 */ /* 0x000fe20000000000 */
[----:B------:R-:W-:Y:S01]  /*1bf0*/  ULEA UR6, UR8, UR11, 0x7 ;  /* 0x0000000b08067291 */ /* 0x000fe2000f8e383f */
[----:B------:R-:W-:Y:S01]  /*1c00*/  UMOV UR5, 0xc0000010 ;  /* 0xc000001000057882 */ /* 0x000fe20000000000 */
[----:B------:R-:W-:Y:S01]  /*1c10*/  UMOV UR7, 0xc0000010 ;  /* 0xc000001000077882 */ /* 0x000fe20000000000 */
[----:B------:R-:W-:Y:S02]  /*1c20*/  UIADD3 UR9, UR4, 0x100, URZ ;  /* 0x0000010004097890 */ /* 0x000fe4000fffe03f */
[----:B------:R-:W-:-:S04]  /*1c30*/  UIADD3 UR10, UR4, 0x200, URZ ;  /* 0x00000200040a7890 */ /* 0x000fc8000fffe03f */
[----:B------:R-:W-:Y:S01]  /*1c40*/  IGMMA.64x64x32.S8.S8 R88, gdesc[UR4], R88, gsb0 ;  /* 0x01e00000045879f1 */ /* 0x000fe20008041058 */
[----:B------:R-:W-:Y:S01]  /*1c50*/  UMOV UR5, 0xc0000010 ;  /* 0xc000001000057882 */ /* 0x000fe20000000000 */
[----:B------:R-:W-:Y:S01]  /*1c60*/  UMOV UR4, UR9 ;  /* 0x0000000900047c82 */ /* 0x000fe20008000000 */
[----:B------:R-:W-:Y:S02]  /*1c70*/  WARPGROUP.DEPBAR.LE gsb0, 0x0 ;  /* 0x00008000000079c5 */ /* 0x000fe40000010000 */
[----:B------:R-:W-:-:S06]  /*1c80*/  WARPGROUP.ARRIVE ;  /* 0x00000000000079c5 */ /* 0x000fcc0000000000 */
[----:B------:R-:W-:Y:S01]  /*1c90*/  IGMMA.64x64x32.S8.S8 R56, gdesc[UR4], R56, gsb0 ;  /* 0x01e00000043879f1 */ /* 0x000fe20008041038 */
[----:B------:R-:W-:Y:S01]  /*1ca0*/  UMOV UR4, UR10 ;  /* 0x0000000a00047c82 */ /* 0x000fe20008000000 */
[----:B------:R-:W-:Y:S01]  /*1cb0*/  UMOV UR5, 0xc0000010 ;  /* 0xc000001000057882 */ /* 0x000fe20000000000 */
[----:B------:R-:W-:Y:S02]  /*1cc0*/  WARPGROUP.DEPBAR.LE gsb0, 0x0 ;  /* 0x00008000000079c5 */ /* 0x000fe40000010000 */
[----:B------:R-:W-:-:S06]  /*1cd0*/  WARPGROUP.ARRIVE ;  /* 0x00000000000079c5 */ /* 0x000fcc0000000000 */
[----:B------:R-:W-:Y:S03]  /*1ce0*/  IGMMA.64x64x32.S8.S8 R24, gdesc[UR4], R24, gsb0 ;  /* 0x01e00000041879f1 */ /* 0x000fe60008041018 */
[----:B------:R-:W-:Y:S02]  /*1cf0*/  WARPGROUP.DEPBAR.LE gsb0, 0x0 ;  /* 0x00008000000079c5 */ /* 0x000fe40000010000 */
[----:B------:R-:W-:Y:S05]  /*1d00*/  @!P0 BRA `(.L_x_28) ;  /* 0x0000000000048947 */ /* 0x000fea0003800000 */
[----:B------:R-:W-:Y:S01]  /*1d10*/  BPT.TRAP 0x1 ;  /* 0x000000040000795c */ /* 0x000fe20000300000 */
.L_x_28:
[----:B------:R-:W-:-:S13]  /*1d20*/  ISETP.NE.AND P1, PT, R22, RZ, PT ;  /* 0x000000ff1600720c */ /* 0x000fda0003f25270 */
[----:B01----:R-:W-:-:S05]  /*1d30*/  @P1 LEA R4, R3, UR12, 0x3 ;  /* 0x0000000c03041c11 */ /* 0x003fca000f8e18ff */
[----:B------:R-:W-:-:S05]  /*1d40*/  @P1 VIADD R4, R4, 0x80 ;  /* 0x0000008004041836 */ /* 0x000fca0000000000 */
[----:B------:R-:W-:-:S04]  /*1d50*/  @P1 PRMT R4, R19, 0x654, R4 ;  /* 0x0000065413041816 */ /* 0x000fc80000000004 */
[----:B------:R0:W-:Y:S01]  /*1d60*/  @P1 SYNCS.ARRIVE.TRANS64.RED.A1T0 RZ, [R4+URZ], RZ ;  /* 0x000000ff04ff19a7 */ /* 0x0001e2000810043f */
[----:B------:R-:W-:-:S13]  /*1d70*/  ISETP.GT.U32.AND P1, PT, R18, 0x1, PT ;  /* 0x000000011200780c */ /* 0x000fda0003f24070 */
[----:B0-----:R-:W-:Y:S05]  /*1d80*/  @P1 BRA `(.L_x_29) ;  /* 0x0000000000041947 */ /* 0x001fea0003800000 */
[----:B------:R-:W-:Y:S01]  /*1d90*/  BPT.TRAP 0x1 ;  /* 0x000000040000795c */ /* 0x000fe20000300000 */
.L_x_29:
[----:B------:R-:W-:Y:S01]  /*1da0*/  UIADD3 UR8, UR8, 0x1, URZ ;  /* 0x0000000108087890 */ /* 0x000fe2000fffe03f */
[C---:B------:R-:W-:Y:S01]  /*1db0*/  ISETP.GT.AND P2, PT, R0.reuse, 0x1, PT ;  /* 0x000000010000780c */ /* 0x040fe20003f44270 */
[----:B------:R-:W-:Y:S02]  /*1dc0*/  VIADD R3, R3, 0x1 ;  /* 0x0000000103037836 */ /* 0x000fe40000000000 */
[----:B------:R-:W-:Y:S01]  /*1dd0*/  UISETP.NE.AND UP0, UPT, UR8, 0x10, UPT ;  /* 0x000000100800788c */ /* 0x000fe2000bf05270 */
[----:B------:R-:W-:Y:S02]  /*1de0*/  VIADD R0, R0, 0xffffffff ;  /* 0xffffffff00007836 */ /* 0x000fe40000000000 */
[C---:B------:R-:W-:Y:S01]  /*1df0*/  ISETP.NE.AND P1, PT, R3.reuse, 0x10, PT ;  /* 0x000000100300780c */ /* 0x040fe20003f25270 */
[----:B------:R-:W-:Y:S02]  /*1e00*/  USEL UR4, URZ, 0x1, UP0 ;  /* 0x000000013f047887 */ /* 0x000fe40008000000 */
[----:B------:R-:W-:Y:S01]  /*1e10*/  USEL UR8, UR8, URZ, UP0 ;  /* 0x0000003f08087287 */ /* 0x000fe20008000000 */
[----:B------:R-:W-:-:S03]  /*1e20*/  SEL R3, R3, RZ, P1 ;  /* 0x000000ff03037207 */ /* 0x000fc60000800000 */
[----:B------:R-:W-:Y:S01]  /*1e30*/  LOP3.LUT R6, R6, UR4, RZ, 0x3c, !PT ;  /* 0x0000000406067c12 */ /* 0x000fe2000f8e3cff */
[----:B------:R-:W-:Y:S07]  /*1e40*/  @P2 BRA `(.L_x_30) ;  /* 0xfffffffc002c2947 */ /* 0x000fee000383ffff */
.L_x_23:
[----:B01----:R-:W0:Y:S02]  /*1e50*/  LDC R0, c[0x0][0x28c] ;  /* 0x0000a300ff007b82 */ /* 0x003e240000000800 */
[----:B0-----:R-:W-:-:S13]  /*1e60*/  ISETP.GE.AND P1, PT, R0, 0x1, PT ;  /* 0x000000010000780c */ /* 0x001fda0003f26270 */
[----:B------:R-:W-:Y:S05]  /*1e70*/  @!P1 BRA `(.L_x_31) ;  /* 0x00000000004c9947 */ /* 0x000fea0003800000 */
[----:B------:R-:W-:Y:S05]  /*1e80*/  @!P0 BRA `(.L_x_32) ;  /* 0x0000000000048947 */ /* 0x000fea0003800000 */
[----:B------:R-:W-:Y:S01]  /*1e90*/  BPT.TRAP 0x1 ;  /* 0x000000040000795c */ /* 0x000fe20000300000 */
.L_x_32:
[----:B------:R-:W-:Y:S01]  /*1ea0*/  ISETP.NE.AND P0, PT, R22, RZ, PT ;  /* 0x000000ff1600720c */ /* 0x000fe20003f05270 */
[----:B------:R-:W-:Y:S01]  /*1eb0*/  BSSY B0, `(.L_x_33) ;  /* 0x000000d000007945 */ /* 0x000fe20003800000 */
[----:B------:R-:W-:-:S11]  /*1ec0*/  ISETP.GT.U32.AND P1, PT, R18, 0x1, PT ;  /* 0x000000011200780c */ /* 0x000fd60003f24070 */
[----:B------:R-:W-:Y:S05]  /*1ed0*/  @!P0 BRA `(.L_x_34) ;  /* 0x0000000000288947 */ /* 0x000fea0003800000 */
[----:B------:R-:W0:Y:S01]  /*1ee0*/  S2UR UR6, SR_CgaCtaId ;  /* 0x00000000000679c3 */ /* 0x000e220000008800 */
[----:B------:R-:W-:Y:S01]  /*1ef0*/  UIADD3 UR4, UR44, UR41, URZ ;  /* 0x000000292c047290 */ /* 0x000fe2000fffe03f */
[----:B------:R-:W-:-:S03]  /*1f00*/  UMOV UR5, 0x400 ;  /* 0x0000040000057882 */ /* 0x000fc60000000000 */
[----:B------:R-:W-:-:S04]  /*1f10*/  USHF.L.U32 UR4, UR4, 0x3, URZ ;  /* 0x0000000304047899 */ /* 0x000fc8000800063f */
[----:B------:R-:W-:Y:S02]  /*1f20*/  ULOP3.LUT UR4, UR4, 0x78, URZ, 0xc0, !UPT ;  /* 0x0000007804047892 */ /* 0x000fe4000f8ec03f */
[----:B0-----:R-:W-:-:S04]  /*1f30*/  ULEA UR5, UR6, UR5, 0x18 ;  /* 0x0000000506057291 */ /* 0x001fc8000f8ec03f */
[----:B------:R-:W-:-:S06]  /*1f40*/  UIADD3 UR4, UR5, 0x80, UR4 ;  /* 0x0000008005047890 */ /* 0x000fcc000fffe004 */
[----:B------:R-:W-:-:S05]  /*1f50*/  IMAD.U32 R0, RZ, RZ, UR4 ;  /* 0x00000004ff007e24 */ /* 0x000fca000f8e00ff */
[----:B------:R-:W-:-:S04]  /*1f60*/  PRMT R0, R19, 0x654, R0 ;  /* 0x0000065413007816 */ /* 0x000fc80000000000 */
[----:B------:R0:W-:Y:S03]  /*1f70*/  SYNCS.ARRIVE.TRANS64.RED.A1T0 RZ, [R0+URZ], RZ ;  /* 0x000000ff00ff79a7 */ /* 0x0001e6000810043f */
.L_x_34:
[----:B------:R-:W-:Y:S05]  /*1f80*/  BSYNC B0 ;  /* 0x0000000000007941 */ /* 0x000fea0003800000 */
.L_x_33:
[----:B------:R-:W-:Y:S05]  /*1f90*/  @P1 BRA `(.L_x_31) ;  /* 0x0000000000041947 */ /* 0x000fea0003800000 */
[----:B------:R-:W-:Y:S01]  /*1fa0*/  BPT.TRAP 0x1 ;  /* 0x000000040000795c */ /* 0x000fe20000300000 */
.L_x_31:
[----:B------:R-:W-:Y:S01]  /*1fb0*/  UIADD3 UR41, UR43, UR41, URZ ;  /* 0x000000292b297290 */ /* 0x000fe2000fffe03f */
[----:B------:R-:W-:Y:S01]  /*1fc0*/  IMAD.SHL.U32 R134, R134, 0x40, RZ ;  /* 0x0000004086867824 */ /* 0x000fe200078e00ff */
[----:B------:R-:W-:Y:S01]  /*1fd0*/  ULDC UR10, c[0x0][0x288] ;  /* 0x0000a200000a7ab9 */ /* 0x000fe20000000800 */
[----:B------:R-:W-:Y:S01]  /*1fe0*/  SHF.R.S32.HI R8, RZ, 0x1f, R133 ;  /* 0x0000001fff087819 */ /* 0x000fe20000011485 */
[----:B------:R-:W-:Y:S01]  /*1ff0*/  USHF.R.U32.HI UR4, URZ, 0x4, UR41 ;  /* 0x000000043f047899 */ /* 0x000fe20008011629 */
[----:B------:R-:W-:Y:S01]  /*2000*/  IMAD R144, R135, 0x180, RZ ;  /* 0x0000018087907824 */ /* 0x000fe200078e02ff */
[C---:B------:R-:W-:Y:S01]  /*2010*/  LOP3.LUT R10, R134.reuse, 0x6, R129, 0xf8, !PT ;  /* 0x00000006860a7812 */ /* 0x040fe200078ef881 */
[----:B------:R-:W-:Y:S01]  /*2020*/  ULDC.64 UR6, c[0x0][0x5d0] ;  /* 0x0001740000067ab9 */ /* 0x000fe20000000a00 */
[----:B------:R-:W-:Y:S01]  /*2030*/  ULOP3.LUT UR4, UR4, 0x1, URZ, 0xc0, !UPT ;  /* 0x0000000104047892 */ /* 0x000fe2000f8ec03f */
[----:B------:R-:W-:Y:S01]  /*2040*/  ISETP.GE.AND P0, PT, R134, UR10, PT ;  /* 0x0000000a86007c0c */ /* 0x000fe2000bf06270 */
[----:B------:R-:W-:Y:S01]  /*2050*/  ULDC UR11, c[0x0][0x284] ;  /* 0x0000a100000b7ab9 */ /* 0x000fe20000000800 */
[----:B------:R-:W-:Y:S01]  /*2060*/  SHF.R.S32.HI R11, RZ, 0x1f, R10 ;  /* 0x0000001fff0b7819 */ /* 0x000fe2000001140a */
[----:B0-----:R-:W-:Y:S01]  /*2070*/  IMAD R0, R8, UR6, RZ ;  /* 0x0000000608007c24 */ /* 0x001fe2000f8e02ff */
[----:B------:R-:W-:Y:S01]  /*2080*/  UISETP.GT.U32.AND UP1, UPT, UR41, 0xf, UPT ;  /* 0x0000000f2900788c */ /* 0x000fe2000bf24070 */
[----:B------:R-:W-:Y:S01]  /*2090*/  ISETP.GE.OR P0, PT, R144, UR11, P0 ;  /* 0x0000000b90007c0c */ /* 0x000fe20008706670 */
[----:B------:R-:W-:Y:S01]  /*20a0*/  UISETP.NE.U32.AND UP0, UPT, UR4, 0x1, UPT ;  /* 0x000000010400788c */ /* 0x000fe2000bf05070 */
[C---:B------:R-:W-:Y:S01]  /*20b0*/  IMAD R3, R133.reuse, UR7, R0 ;  /* 0x0000000785037c24 */ /* 0x040fe2000f8e0200 */
[----:B------:R-:W-:Y:S01]  /*20c0*/  UISETP.LT.U32.AND UP1, UPT, UR43, 0x10, UP1 ;  /* 0x000000102b00788c */ /* 0x000fe20008f21070 */
[----:B------:R-:W-:Y:S01]  /*20d0*/  IMAD.WIDE.U32 R4, R133, UR6, R10 ;  /* 0x0000000685047c25 */ /* 0x000fe2000f8e000a */
[----:B------:R-:W-:Y:S01]  /*20e0*/  UISETP.GT.U32.AND UP0, UPT, UR43, 0xf, !UP0 ;  /* 0x0000000f2b00788c */ /* 0x000fe2000c704070 */
[----:B------:R-:W-:-:S02]  /*20f0*/  ULDC.64 UR8, c[0x0][0x5c8] ;  /* 0x0001720000087ab9 */ /* 0x000fc40000000a00 */
[----:B------:R-:W-:Y:S01]  /*2100*/  IMAD.WIDE R20, R135, 0x180, R146 ;  /* 0x0000018087147825 */ /* 0x000fe200078e0292 */
[----:B------:R-:W-:Y:S02]  /*2110*/  USEL UR5, URZ, 0x1, !UP1 ;  /* 0x000000013f057887 */ /* 0x000fe4000c800000 */
[----:B------:R-:W-:Y:S01]  /*2120*/  USEL UR4, URZ, 0x1, !UP0 ;  /* 0x000000013f047887 */ /* 0x000fe2000c000000 */
[----:B------:R-:W-:Y:S01]  /*2130*/  IMAD.IADD R5, R5, 0x1, R3 ;  /* 0x0000000105057824 */ /* 0x000fe200078e0203 */
[----:B------:R-:W-:Y:S01]  /*2140*/  ULOP3.LUT UR41, UR41, 0xf, URZ, 0xc0, !UPT ;  /* 0x0000000f29297892 */ /* 0x000fe2000f8ec03f */
[----:B------:R-:W-:Y:S01]  /*2150*/  IMAD R3, R21, UR8, RZ ;  /* 0x0000000815037c24 */ /* 0x000fe2000f8e02ff */
[----:B------:R-:W-:Y:S01]  /*2160*/  ULOP3.LUT UR40, UR4, UR40, UR5, 0x96, !UPT ;  /* 0x0000002804287292 */ /* 0x000fe2000f8e9605 */
[----:B------:R-:W-:-:S04]  /*2170*/  IMAD.WIDE.U32 R162, R20, UR8, R4 ;  /* 0x0000000814a27c25 */ /* 0x000fc8000f8e0004 */
[----:B------:R-:W-:Y:S02]  /*2180*/  IMAD R3, R20, UR9, R3 ;  /* 0x0000000914037c24 */ /* 0x000fe4000f8e0203 */
[----:B------:R-:W-:Y:S01]  /*2190*/  IMAD.MOV.U32 R0, RZ, RZ, -0x1 ;  /* 0xffffffffff007424 */ /* 0x000fe200078e00ff */
[----:B------:R-:W-:Y:S06]  /*21a0*/  @P0 BRA `(.L_x_35) ;  /* 0x0000005c00ec0947 */ /* 0x000fec0003800000 */
[----:B-----5:R-:W-:Y:S01]  /*21b0*/  ISETP.NE.AND P0, PT, R121, RZ, PT ;  /* 0x000000ff7900720c */ /* 0x020fe20003f05270 */
[----:B------:R-:W-:Y:S01]  /*21c0*/  BSSY B0, `(.L_x_35) ;  /* 0x00005f9000007945 */ /* 0x000fe20003800000 */
[----:B------:R-:W-:Y:S02]  /*21d0*/  IMAD.IADD R140, R163, 0x1, R3 ;  /* 0x00000001a38c7824 */ /* 0x000fe400078e0203 */
[----:B------:R-:W-:Y:S02]  /*21e0*/  IMAD.IADD R144, R131, 0x1, -R144 ;  /* 0x0000000183907824 */ /* 0x000fe400078e0a90 */
[----:B------:R-:W-:-:S07]  /*21f0*/  IMAD.IADD R3, R122, 0x1, -R134 ;  /* 0x000000017a037824 */ /* 0x000fce00078e0a86 */
[----:B------:R-:W-:Y:S05]  /*2200*/  @!P0 BRA `(.L_x_36) ;  /* 0x0000003800bc8947 */ /* 0x000fea0003800000 */
[----:B------:R-:W0:Y:S01]  /*2210*/  LDC.64 R12, c[0x0][0x5b0] ;  /* 0x00016c00ff0c7b82 */ /* 0x000e220000000a00 */
[----:B------:R-:W-:Y:S01]  /*2220*/  ULDC.64 UR4, c[0x0][0x5b8] ;  /* 0x00016e0000047ab9 */ /* 0x000fe20000000a00 */
[----:B------:R-:W-:Y:S01]  /*2230*/  ISETP.GE.AND P0, PT, R144, 0x1, PT ;  /* 0x000000019000780c */ /* 0x000fe20003f06270 */
[----:B------:R-:W-:Y:S01]  /*2240*/  IMAD R4, R8, UR4, RZ ;  /* 0x0000000408047c24 */ /* 0x000fe2000f8e02ff */
[----:B------:R-:W-:Y:S01]  /*2250*/  BSSY B1, `(.L_x_37) ;  /* 0x0000010000017945 */ /* 0x000fe20003800000 */
[----:B------:R-:W-:Y:S01]  /*2260*/  IMAD.WIDE.U32 R10, R133, UR4, R10 ;  /* 0x00000004850a7c25 */ /* 0x000fe2000f8e000a */
[----:B------:R-:W-:Y:S02]  /*2270*/  ISETP.LT.OR P5, PT, R3, 0x1, !P0 ;  /* 0x000000010300780c */ /* 0x000fe400047a1670 */
[----:B------:R-:W1:Y:S01]  /*2280*/  LDC.64 R6, c[0x0][0x5a8] ;  /* 0x00016a00ff067b82 */ /* 0x000e620000000a00 */
[----:B------:R-:W-:Y:S02]  /*2290*/  IMAD R15, R133, UR5, R4 ;  /* 0x00000005850f7c24 */ /* 0x000fe4000f8e0204 */
[----:B------:R-:W-:-:S02]  /*22a0*/  IMAD.MOV.U32 R14, RZ, RZ, R10 ;  /* 0x000000ffff0e7224 */ /* 0x000fc400078e000a */
[----:B------:R-:W-:Y:S02]  /*22b0*/  IMAD.IADD R15, R11, 0x1, R15 ;  /* 0x000000010b0f7824 */ /* 0x000fe400078e020f */
[-C--:B0-----:R-:W-:Y:S01]  /*22c0*/  IMAD R8, R21, R12.reuse, RZ ;  /* 0x0000000c15087224 */ /* 0x081fe200078e02ff */
[----:B------:R-:W-:Y:S01]  /*22d0*/  SHF.L.U64.HI R135, R12, 0x3, R13 ;  /* 0x000000030c877819 */ /* 0x000fe2000001020d */
[----:B------:R-:W-:-:S04]  /*22e0*/  IMAD.WIDE.U32 R4, R20, R12, R14 ;  /* 0x0000000c14047225 */ /* 0x000fc800078e000e */
[----:B------:R-:W-:Y:S01]  /*22f0*/  IMAD R9, R20, R13, R8 ;  /* 0x0000000d14097224 */ /* 0x000fe200078e0208 */
[----:B-1----:R-:W-:Y:S01]  /*2300*/  IADD3 R136, P1, R4, R6, RZ ;  /* 0x0000000604887210 */ /* 0x002fe20007f3e0ff */
[----:B------:R-:W-:-:S03]  /*2310*/  IMAD.SHL.U32 R134, R12, 0x8, RZ ;  /* 0x000000080c867824 */ /* 0x000fc600078e00ff */
[----:B------:R-:W-:Y:S01]  /*2320*/  IADD3.X R137, R7, R5, R9, P1, !PT ;  /* 0x0000000507897210 */ /* 0x000fe20000ffe409 */
[----:B------:R-:W-:Y:S08]  /*2330*/  @P5 BRA `(.L_x_38) ;  /* 0x0000000000045947 */ /* 0x000ff00003800000 */
[----:B------:R0:W5:Y:S02]  /*2340*/  LDG.E.U8 R132, desc[UR38][R136.64] ;  /* 0x0000002688847981 */ /* 0x000164000c1e1100 */
.L_x_38:
[----:B------:R-:W-:Y:S05]  /*2350*/  BSYNC B1 ;  /* 0x0000000000017941 */ /* 0x000fea0003800000 */
.L_x_37:
[----:B------:R-:W-:Y:S01]  /*2360*/  IMAD.WIDE.U32 R138, R20, R12, R134 ;  /* 0x0000000c148a7225 */ /* 0x000fe200078e0086 */
[----:B-----5:R-:W-:Y:S01]  /*2370*/  LOP3.LUT R4, R132, 0xffff, RZ, 0xc0, !PT ;  /* 0x0000ffff84047812 */ /* 0x020fe200078ec0ff */
[----:B------:R-:W-:Y:S01]  /*2380*/  ULDC.64 UR4, c[0x0][0x5c0] ;  /* 0x0001700000047ab9 */ /* 0x000fe20000000a00 */
[----:B------:R-:W-:Y:S01]  /*2390*/  ISETP.LT.OR P4, PT, R3, 0x2, !P0 ;  /* 0x000000020300780c */ /* 0x000fe20004781670 */
[----:B------:R-:W-:Y:S01]  /*23a0*/  IMAD.IADD R9, R9, 0x1, R139 ;  /* 0x0000000109097824 */ /* 0x000fe200078e028b */
[----:B------:R-:W-:Y:S01]  /*23b0*/  PRMT R8, R4, 0x8880, RZ ;  /* 0x0000888004087816 */ /* 0x000fe200000000ff */
[----:B------:R-:W-:Y:S01]  /*23c0*/  BSSY B1, `(.L_x_39) ;  /* 0x000000f000017945 */ /* 0x000fe20003800000 */
[----:B------:R-:W-:Y:S02]  /*23d0*/  IADD3 R138, P1, P3, R10, R6, R138 ;  /* 0x000000060a8a7210 */ /* 0x000fe40007b3e08a */
[----:B------:R-:W-:Y:S02]  /*23e0*/  IADD3 R4, P2, R162, UR4, RZ ;  /* 0x00000004a2047c10 */ /* 0x000fe4000ff5e0ff */
[----:B------:R-:W-:Y:S01]  /*23f0*/  IADD3.X R139, R15, R7, R9, P1, P3 ;  /* 0x000000070f8b7210 */ /* 0x000fe20000fe6409 */
[----:B------:R-:W-:Y:S01]  /*2400*/  IMAD R9, R8, R121, RZ ;  /* 0x0000007908097224 */ /* 0x000fe200078e02ff */
[----:B------:R-:W-:-:S02]  /*2410*/  IADD3.X R5, R140, UR5, RZ, P2, !PT ;  /* 0x000000058c057c10 */ /* 0x000fc400097fe4ff */
[----:B------:R-:W-:Y:S01]  /*2420*/  ISETP.GE.AND P2, PT, R144, 0x9, PT ;  /* 0x000000099000780c */ /* 0x000fe20003f46270 */
[----:B------:R-:W-:-:S03]  /*2430*/  @!P5 IMAD R133, R88, R120, R9 ;  /* 0x000000785885d224 */ /* 0x000fc600078e0209 */
[C---:B------:R-:W-:Y:S02]  /*2440*/  ISETP.LT.OR P1, PT, R3.reuse, 0x1, !P2 ;  /* 0x000000010300780c */ /* 0x040fe40005721670 */
[----:B------:R1:W-:Y:S01]  /*2450*/  @!P5 STG.E.U8 desc[UR38][R4.64], R133 ;  /* 0x000000850400d986 */ /* 0x0003e2000c101126 */
[----:B------:R-:W-:Y:S01]  /*2460*/  ISETP.LT.OR P3, PT, R3, 0x2, !P2 ;  /* 0x000000020300780c */ /* 0x000fe20005761670 */
[----:B------:R-:W-:-:S12]  /*2470*/  @P4 BRA `(.L_x_40) ;  /* 0x00000000000c4947 */ /* 0x000fd80003800000 */
[----:B------:R-:W2:Y:S02]  /*2480*/  LDG.E.U8 R132, desc[UR38][R136.64+0x1] ;  /* 0x0000012688847981 */ /* 0x000ea4000c1e1100 */
[----:B--2---:R-:W-:-:S05]  /*2490*/  PRMT R8, R132, 0x8880, RZ ;  /* 0x0000888084087816 */ /* 0x004fca00000000ff */
[----:B------:R-:W-:-:S07]  /*24a0*/  IMAD R9, R8, R121, RZ ;  /* 0x0000007908097224 */ /* 0x000fce00078e02ff */
.L_x_40:
[----:B------:R-:W-:Y:S05]  /*24b0*/  BSYNC B1 ;  /* 0x0000000000017941 */ /* 0x000fea0003800000 */
.L_x_39:
[----:B-1----:R-:W-:Y:S01]  /*24c0*/  @!P4 IMAD R133, R89, R120, R9 ;  /* 0x000000785985c224 */ /* 0x002fe200078e0209 */
[----:B------:R-:W-:Y:S01]  /*24d0*/  @!P1 IADD3 R88, P5, R4, R127, RZ ;  /* 0x0000007f04589210 */ /* 0x000fe20007fbe0ff */
[----:B------:R-:W-:Y:S03]  /*24e0*/  BSSY B1, `(.L_x_41) ;  /* 0x0000007000017945 */ /* 0x000fe60003800000 */
[----:B------:R1:W-:Y:S01]  /*24f0*/  @!P4 STG.E.U8 desc[UR38][R4.64+0x1], R133 ;  /* 0x000001850400c986 */ /* 0x0003e2000c101126 */
[----:B------:R-:W-:Y:S01]  /*2500*/  @!P1 IMAD.X R89, R5, 0x1, R124, P5 ;  /* 0x0000000105599824 */ /* 0x000fe200028e067c */
[----:B------:R-:W-:Y:S07]  /*2510*/  @P1 BRA `(.L_x_42) ;  /* 0x00000000000c1947 */ /* 0x000fee0003800000 */
[----:B------:R-:W2:Y:S02]  /*2520*/  LDG.E.U8 R132, desc[UR38][R138.64] ;  /* 0x000000268a847981 */ /* 0x000ea4000c1e1100 */
[----:B--2---:R-:W-:-:S05]  /*2530*/  PRMT R8, R132, 0x8880, RZ ;  /* 0x0000888084087816 */ /* 0x004fca00000000ff */
[----:B------:R-:W-:-:S07]  /*2540*/  IMAD R9, R8, R121, RZ ;  /* 0x0000007908097224 */ /* 0x000fce00078e02ff */
.L_x_42:
[----:B------:R-:W-:Y:S05]  /*2550*/  BSYNC B1 ;  /* 0x0000000000017941 */ /* 0x000fea0003800000 */
.L_x_41:
[----:B-1----:R-:W-:Y:S01]  /*2560*/  @!P1 IMAD R133, R90, R120, R9 ;  /* 0x000000785a859224 */ /* 0x002fe200078e0209 */
[----:B------:R-:W-:Y:S01]  /*2570*/  BSSY B1, `(.L_x_43) ;  /* 0x000000a000017945 */ /* 0x000fe20003800000 */
[C---:B------:R-:W-:Y:S02]  /*2580*/  ISETP.LT.OR P5, PT, R3.reuse, 0x9, !P0 ;  /* 0x000000090300780c */ /* 0x040fe400047a1670 */
[----:B------:R-:W-:Y:S01]  /*2590*/  ISETP.LT.OR P4, PT, R3, 0x9, !P2 ;  /* 0x000000090300780c */ /* 0x000fe20005781670 */
[----:B------:R1:W-:Y:S01]  /*25a0*/  @!P1 STG.E.U8 desc[UR38][R88.64], R133 ;  /* 0x0000008558009986 */ /* 0x0003e2000c101126 */
[----:B------:R-:W-:-:S05]  /*25b0*/  @!P3 IADD3 R140, P1, R4, R127, RZ ;  /* 0x0000007f048cb210 */ /* 0x000fca0007f3e0ff */
[----:B------:R-:W-:Y:S01]  /*25c0*/  @!P3 IMAD.X R141, R5, 0x1, R124, P1 ;  /* 0x00000001058db824 */ /* 0x000fe200008e067c */
[----:B------:R-:W-:Y:S07]  /*25d0*/  @P3 BRA `(.L_x_44) ;  /* 0x00000000000c3947 */ /* 0x000fee0003800000 */
[----:B------:R-:W2:Y:S02]  /*25e0*/  LDG.E.U8 R132, desc[UR38][R138.64+0x1] ;  /* 0x000001268a847981 */ /* 0x000ea4000c1e1100 */
[----:B--2---:R-:W-:-:S05]  /*25f0*/  PRMT R8, R132, 0x8880, RZ ;  /* 0x0000888084087816 */ /* 0x004fca00000000ff */
[----:B------:R-:W-:-:S07]  /*2600*/  IMAD R9, R8, R121, RZ ;  /* 0x0000007908097224 */ /* 0x000fce00078e02ff */
.L_x_44:
[----:B------:R-:W-:Y:S05]  /*2610*/  BSYNC B1 ;  /* 0x0000000000017941 */ /* 0x000fea0003800000 */
.L_x_43:
[----:B------:R-:W-:Y:S01]  /*2620*/  @!P3 IMAD R91, R91, R120, R9 ;  /* 0x000000785b5bb224 */ /* 0x000fe200078e0209 */
[----:B------:R-:W-:Y:S04]  /*2630*/  BSSY B1, `(.L_x_45) ;  /* 0x0000006000017945 */ /* 0x000fe80003800000 */
[----:B------:R2:W-:Y:S01]  /*2640*/  @!P3 STG.E.U8 desc[UR38][R140.64+0x1], R91 ;  /* 0x0000015b8c00b986 */ /* 0x0005e2000c101126 */
[----:B------:R-:W-:Y:S05]  /*2650*/  @P5 BRA `(.L_x_46) ;  /* 0x00000000000c5947 */ /* 0x000fea0003800000 */
[----:B------:R-:W3:Y:S02]  /*2660*/  LDG.E.U8 R132, desc[UR38][R136.64+0x8] ;  /* 0x0000082688847981 */ /* 0x000ee4000c1e1100 */
[----:B---3--:R-:W-:-:S05]  /*2670*/  PRMT R8, R132, 0x8880, RZ ;  /* 0x0000888084087816 */ /* 0x008fca00000000ff */
[----:B------:R-:W-:-:S07]  /*2680*/  IMAD R9, R8, R121, RZ ;  /* 0x0000007908097224 */ /* 0x000fce00078e02ff */
.L_x_46:
[----:B------:R-:W-:Y:S05]  /*2690*/  BSYNC B1 ;  /* 0x0000000000017941 */ /* 0x000fea0003800000 */
.L_x_45:
[C---:B------:R-:W-:Y:S01]  /*26a0*/  ISETP.LT.OR P1, PT, R3.reuse, 0xa, !P0 ;  /* 0x0000000a0300780c */ /* 0x040fe20004721670 */
[----:B--2---:R-:W-:Y:S01]  /*26b0*/  @!P5 IMAD R91, R92, R120, R9 ;  /* 0x000000785c5bd224 */ /* 0x004fe200078e0209 */
[----:B------:R-:W-:Y:S01]  /*26c0*/  BSSY B1, `(.L_x_47) ;  /* 0x0000008000017945 */ /* 0x000fe20003800000 */
[----:B------:R-:W-:-:S03]  /*26d0*/  ISETP.LT.OR P3, PT, R3, 0xa, !P2 ;  /* 0x0000000a0300780c */ /* 0x000fc60005761670 */
[----:B------:R2:W-:Y:S01]  /*26e0*/  @!P5 STG.E.U8 desc[UR38][R4.64+0x8], R91 ;  /* 0x0000085b0400d986 */ /* 0x0005e2000c101126 */
[----:B-1----:R-:W-:-:S06]  /*26f0*/  @!P4 IADD3 R88, P5, R4, R127, RZ ;  /* 0x0000007f0458c210 */ /* 0x002fcc0007fbe0ff */
[----:B------:R-:W-:Y:S07]  /*2700*/  @P1 BRA `(.L_x_48) ;  /* 0x00000000000c1947 */ /* 0x000fee0003800000 */
[----:B------:R-:W3:Y:S02]  /*2710*/  LDG.E.U8 R132, desc[UR38][R136.64+0x9] ;  /* 0x0000092688847981 */ /* 0x000ee4000c1e1100 */
[----:B---3--:R-:W-:-:S05]  /*2720*/  PRMT R8, R132, 0x8880, RZ ;  /* 0x0000888084087816 */ /* 0x008fca00000000ff */
[----:B------:R-:W-:-:S07]  /*2730*/  IMAD R9, R8, R121, RZ ;  /* 0x0000007908097224 */ /* 0x000fce00078e02ff */
.L_x_48:
[----:B------:R-:W-:Y:S05]  /*2740*/  BSYNC B1 ;  /* 0x0000000000017941 */ /* 0x000fea0003800000 */
.L_x_47:
[----:B------:R-:W-:Y:S01]  /*2750*/  @!P1 IMAD R93, R93, R120, R9 ;  /* 0x000000785d5d9224 */ /* 0x000fe200078e0209 */
[----:B------:R-:W-:Y:S01]  /*2760*/  BSSY B1, `(.L_x_49) ;  /* 0x0000007000017945 */ /* 0x000fe20003800000 */
[----:B------:R-:W-:-:S03]  /*2770*/  @!P4 IMAD.X R89, R5, 0x1, R124, P5 ;  /* 0x000000010559c824 */ /* 0x000fc600028e067c */
[----:B------:R1:W-:Y:S01]  /*2780*/  @!P1 STG.E.U8 desc[UR38][R4.64+0x9], R93 ;  /* 0x0000095d04009986 */ /* 0x0003e2000c101126 */
[----:B------:R-:W-:Y:S05]  /*2790*/  @P4 BRA `(.L_x_50) ;  /* 0x00000000000c4947 */ /* 0x000fea0003800000 */
[----:B------:R-:W3:Y:S02]  /*27a0*/  LDG.E.U8 R132, desc[UR38][R138.64+0x8] ;  /* 0x000008268a847981 */ /* 0x000ee4000c1e1100 */
[----:B---3--:R-:W-:-:S05]  /*27b0*/  PRMT R8, R132, 0x8880, RZ ;  /* 0x0000888084087816 */ /* 0x008fca00000000ff */
[----:B------:R-:W-:-:S07]  /*27c0*/  IMAD R9, R8, R121, RZ ;  /* 0x0000007908097224 */ /* 0x000fce00078e02ff */
.L_x_50:
[----:B------:R-:W-:Y:S05]  /*27d0*/  BSYNC B1 ;  /* 0x0000000000017941 */ /* 0x000fea0003800000 */
.L_x_49:
[----:B-1----:R-:W-:Y:S01]  /*27e0*/  @!P4 IMAD R93, R94, R120, R9 ;  /* 0x000000785e5dc224 */ /* 0x002fe200078e0209 */
[----:B------:R-:W-:Y:S01]  /*27f0*/  BSSY B1, `(.L_x_51) ;  /* 0x000000a000017945 */ /* 0x000fe20003800000 */
[C---:B------:R-:W-:Y:S02]  /*2800*/  ISETP.LT.OR P5, PT, R3.reuse, 0x11, !P0 ;  /* 0x000000110300780c */ /* 0x040fe400047a1670 */
[----:B------:R-:W-:Y:S01]  /*2810*/  ISETP.LT.OR P1, PT, R3, 0x11, !P2 ;  /* 0x000000110300780c */ /* 0x000fe20005721670 */
[----:B------:R1:W-:Y:S01]  /*2820*/  @!P4 STG.E.U8 desc[UR38][R88.64+0x8], R93 ;  /* 0x0000085d5800c986 */ /* 0x0003e2000c101126 */
[----:B------:R-:W-:-:S05]  /*2830*/  @!P3 IADD3 R90, P4, R4, R127, RZ ;  /* 0x0000007f045ab210 */ /* 0x000fca0007f9e0ff */
[----:B--2---:R-:W-:Y:S01]  /*2840*/  @!P3 IMAD.X R91, R5, 0x1, R124, P4 ;  /* 0x00000001055bb824 */ /* 0x004fe200020e067c */
[----:B------:R-:W-:Y:S07]  /*2850*/  @P3 BRA `(.L_x_52) ;  /* 0x00000000000c3947 */ /* 0x000fee0003800000 */
[----:B------:R-:W2:Y:S02]  /*2860*/  LDG.E.U8 R132, desc[UR38][R138.64+0x9] ;  /* 0x000009268a847981 */ /* 0x000ea4000c1e1100 */
[----:B--2---:R-:W-:-:S05]  /*2870*/  PRMT R8, R132, 0x8880, RZ ;  /* 0x0000888084087816 */ /* 0x004fca00000000ff */
[----:B------:R-:W-:-:S07]  /*2880*/  IMAD R9, R8, R121, RZ ;  /* 0x0000007908097224 */ /* 0x000fce00078e02ff */
.L_x_52:
[----:B------:R-:W-:Y:S05]  /*2890*/  BSYNC B1 ;  /* 0x0000000000017941 */ /* 0x000fea0003800000 */
.L_x_51:
[----:B------:R-:W-:Y:S01]  /*28a0*/  @!P3 IMAD R95, R95, R120, R9 ;  /* 0x000000785f5fb224 */ /* 0x000fe200078e0209 */
[----:B------:R-:W-:Y:S04]  /*28b0*/  BSSY B1, `(.L_x_53) ;  /* 0x0000006000017945 */ /* 0x000fe80003800000 */
[----:B------:R2:W-:Y:S01]  /*28c0*/  @!P3 STG.E.U8 desc[UR38][R90.64+0x9], R95 ;  /* 0x0000095f5a00b986 */ /* 0x0005e2000c101126 */
[----:B------:R-:W-:Y:S05]  /*28d0*/  @P5 BRA `(.L_x_54) ;  /* 0x00000000000c5947 */ /* 0x000fea0003800000 */
[----:B------:R-:W3:Y:S02]  /*28e0*/  LDG.E.U8 R132, desc[UR38][R136.64+0x10] ;  /* 0x0000102688847981 */ /* 0x000ee4000c1e1100 */
[----:B---3--:R-:W-:-:S05]  /*28f0*/  PRMT R8, R132, 0x8880, RZ ;  /* 0x0000888084087816 */ /* 0x008fca00000000ff */
[----:B------:R-:W-:-:S07]  /*2900*/  IMAD R9, R8, R121, RZ ;  /* 0x0000007908097224 */ /* 0x000fce00078e02ff */
.L_x_54:
[----:B------:R-:W-:Y:S05]  /*2910*/  BSYNC B1 ;  /* 0x0000000000017941 */ /* 0x000fea0003800000 */
.L_x_53:
        /* <DEDUP_REMOVED lines=10> */
.L_x_56:
[----:B------:R-:W-:Y:S05]  /*29c0*/  BSYNC B1 ;  /* 0x0000000000017941 */ /* 0x000fea0003800000 */
.L_x_55:
        /* <DEDUP_REMOVED lines=8> */
.L_x_58:
[----:B------:R-:W-:Y:S05]  /*2a50*/  BSYNC B1 ;  /* 0x0000000000017941 */ /* 0x000fea0003800000 */
.L_x_57:
[----:B------:R-:W-:Y:S01]  /*2a60*/  @!P1 IMAD R93, R98, R120, R9 ;  /* 0x00000078625d9224 */ /* 0x000fe200078e0209 */
        /* <DEDUP_REMOVED lines=10> */
.L_x_60:
[----:B------:R-:W-:Y:S05]  /*2b10*/  BSYNC B1 ;  /* 0x0000000000017941 */ /* 0x000fea0003800000 */
.L_x_59:
[----:B------:R-:W-:Y:S01]  /*2b20*/  @!P4 IMAD R99, R99, R120, R9 ;  /* 0x000000786363c224 */ /* 0x000fe200078e0209 */
[----:B------:R-:W-:Y:S04]  /*2b30*/  BSSY B1, `(.L_x_61) ;  /* 0x0000006000017945 */ /* 0x000fe80003800000 */
[----:B------:R2:W-:Y:S01]  /*2b40*/  @!P4 STG.E.U8 desc[UR38][R90.64+0x11], R99 ;  /* 0x000011635a00c986 */ /* 0x0005e2000c101126 */
[----:B------:R-:W-:Y:S05]  /*2b50*/  @P5 BRA `(.L_x_62) ;  /* 0x00000000000c5947 */ /* 0x000fea0003800000 */
[----:B------:R-:W4:Y:S02]  /*2b60*/  LDG.E.U8 R132, desc[UR38][R136.64+0x18] ;  /* 0x0000182688847981 */ /* 0x000f24000c1e1100 */
[----:B----4-:R-:W-:-:S05]  /*2b70*/  PRMT R8, R132, 0x8880, RZ ;  /* 0x0000888084087816 */ /* 0x010fca00000000ff */
[----:B------:R-:W-:-:S07]  /*2b80*/  IMAD R9, R8, R121, RZ ;  /* 0x0000007908097224 */ /* 0x000fce00078e02ff */
.L_x_62:
[----:B------:R-:W-:Y:S05]  /*2b90*/  BSYNC B1 ;  /* 0x0000000000017941 */ /* 0x000fea0003800000 */
.L_x_61:
[C---:B------:R-:W-:Y:S01]  /*2ba0*/  ISETP.LT.OR P4, PT, R3.reuse, 0x1a, !P0 ;  /* 0x0000001a0300780c */ /* 0x040fe20004781670 */
[----:B--2---:R-:W-:Y:S01]  /*2bb0*/  @!P5 IMAD R91, R100, R120, R9 ;  /* 0x00000078645bd224 */ /* 0x004fe200078e0209 */
[----:B------:R-:W-:Y:S01]  /*2bc0*/  BSSY B1, `(.L_x_63) ;  /* 0x0000008000017945 */ /* 0x000fe20003800000 */
[----:B------:R-:W-:-:S03]  /*2bd0*/  ISETP.LT.OR P1, PT, R3, 0x1a, !P2 ;  /* 0x0000001a0300780c */ /* 0x000fc60005721670 */
[----:B------:R2:W-:Y:S01]  /*2be0*/  @!P5 STG.E.U8 desc[UR38][R4.64+0x18], R91 ;  /* 0x0000185b0400d986 */ /* 0x0005e2000c101126 */
[----:B---3--:R-:W-:-:S06]  /*2bf0*/  @!P3 IADD3 R88, P5, R4, R127, RZ ;  /* 0x0000007f0458b210 */ /* 0x008fcc0007fbe0ff */
[----:B------:R-:W-:Y:S07]  /*2c00*/  @P4 BRA `(.L_x_64) ;  /* 0x00000000000c4947 */ /* 0x000fee0003800000 */
[----:B------:R-:W3:Y:S02]  /*2c10*/  LDG.E.U8 R132, desc[UR38][R136.64+0x19] ;  /* 0x0000192688847981 */ /* 0x000ee4000c1e1100 */
[----:B---3--:R-:W-:-:S05]  /*2c20*/  PRMT R8, R132, 0x8880, RZ ;  /* 0x0000888084087816 */ /* 0x008fca00000000ff */
[----:B------:R-:W-:-:S07]  /*2c30*/  IMAD R9, R8, R121, RZ ;  /* 0x0000007908097224 */ /* 0x000fce00078e02ff */
.L_x_64:
[----:B------:R-:W-:Y:S05]  /*2c40*/  BSYNC B1 ;  /* 0x0000000000017941 */ /* 0x000fea0003800000 */
.L_x_63:
[----:B------:R-:W-:Y:S01]  /*2c50*/  @!P4 IMAD R101, R101, R120, R9 ;  /* 0x000000786565c224 */ /* 0x000fe200078e0209 */
[----:B------:R-:W-:Y:S01]  /*2c60*/  BSSY B1, `(.L_x_65) ;  /* 0x0000007000017945 */ /* 0x000fe20003800000 */
[----:B------:R-:W-:-:S03]  /*2c70*/  @!P3 IMAD.X R89, R5, 0x1, R124, P5 ;  /* 0x000000010559b824 */ /* 0x000fc600028e067c */
[----:B------:R3:W-:Y:S01]  /*2c80*/  @!P4 STG.E.U8 desc[UR38][R4.64+0x19], R101 ;  /* 0x000019650400c986 */ /* 0x0007e2000c101126 */
[----:B------:R-:W-:Y:S05]  /*2c90*/  @P3 BRA `(.L_x_66) ;  /* 0x00000000000c3947 */ /* 0x000fea0003800000 */
[----:B------:R-:W4:Y:S02]  /*2ca0*/  LDG.E.U8 R132, desc[UR38][R138.64+0x18] ;  /* 0x000018268a847981 */ /* 0x000f24000c1e1100 */
[----:B----4-:R-:W-:-:S05]  /*2cb0*/  PRMT R8, R132, 0x8880, RZ ;  /* 0x0000888084087816 */ /* 0x010fca00000000ff */
[----:B------:R-:W-:-:S07]  /*2cc0*/  IMAD R9, R8, R121, RZ ;  /* 0x0000007908097224 */ /* 0x000fce00078e02ff */
.L_x_66:
[----:B------:R-:W-:Y:S05]  /*2cd0*/  BSYNC B1 ;  /* 0x0000000000017941 */ /* 0x000fea0003800000 */
.L_x_65:
        /* <DEDUP_REMOVED lines=11> */
.L_x_68:
[----:B------:R-:W-:Y:S05]  /*2d90*/  BSYNC B1 ;  /* 0x0000000000017941 */ /* 0x000fea0003800000 */
.L_x_67:
[----:B------:R-:W-:Y:S01]  /*2da0*/  @!P1 IMAD R103, R103, R120, R9 ;  /* 0x0000007867679224 */ /* 0x000fe200078e0209 */
[----:B------:R-:W-:Y:S04]  /*2db0*/  BSSY B1, `(.L_x_69) ;  /* 0x0000006000017945 */ /* 0x000fe80003800000 */
[----:B------:R2:W-:Y:S01]  /*2dc0*/  @!P1 STG.E.U8 desc[UR38][R90.64+0x19], R103 ;  /* 0x000019675a009986 */ /* 0x0005e2000c101126 */
[----:B------:R-:W-:Y:S05]  /*2dd0*/  @P5 BRA `(.L_x_70) ;  /* 0x00000000000c5947 */ /* 0x000fea0003800000 */
[----:B------:R-:W5:Y:S02]  /*2de0*/  LDG.E.U8 R132, desc[UR38][R136.64+0x20] ;  /* 0x0000202688847981 */ /* 0x000f64000c1e1100 */
[----:B-----5:R-:W-:-:S05]  /*2df0*/  PRMT R8, R132, 0x8880, RZ ;  /* 0x0000888084087816 */ /* 0x020fca00000000ff */
[----:B------:R-:W-:-:S07]  /*2e00*/  IMAD R9, R8, R121, RZ ;  /* 0x0000007908097224 */ /* 0x000fce00078e02ff */
.L_x_70:
[----:B------:R-:W-:Y:S05]  /*2e10*/  BSYNC B1 ;  /* 0x0000000000017941 */ /* 0x000fea0003800000 */
.L_x_69:
[----:B----4-:R-:W-:Y:S01]  /*2e20*/  @!P5 IMAD R89, R104, R120, R9 ;  /* 0x000000786859d224 */ /* 0x010fe200078e0209 */
[----:B------:R-:W-:Y:S04]  /*2e30*/  BSSY B1, `(.L_x_71) ;  /* 0x0000006000017945 */ /* 0x000fe80003800000 */
[----:B------:R4:W-:Y:S01]  /*2e40*/  @!P5 STG.E.U8 desc[UR38][R4.64+0x20], R89 ;  /* 0x000020590400d986 */ /* 0x0009e2000c101126 */
[----:B------:R-:W-:Y:S05]  /*2e50*/  @P4 BRA `(.L_x_72) ;  /* 0x00000000000c4947 */ /* 0x000fea0003800000 */
[----:B------:R-:W5:Y:S02]  /*2e60*/  LDG.E.U8 R132, desc[UR38][R136.64+0x21] ;  /* 0x0000212688847981 */ /* 0x000f64000c1e1100 */
[----:B-----5:R-:W-:-:S05]  /*2e70*/  PRMT R8, R132, 0x8880, RZ ;  /* 0x0000888084087816 */ /* 0x020fca00000000ff */
[----:B------:R-:W-:-:S07]  /*2e80*/  IMAD R9, R8, R121, RZ ;  /* 0x0000007908097224 */ /* 0x000fce00078e02ff */
.L_x_72:
[----:B------:R-:W-:Y:S05]  /*2e90*/  BSYNC B1 ;  /* 0x0000000000017941 */ /* 0x000fea0003800000 */
.L_x_71:
[----:B------:R-:W-:Y:S01]  /*2ea0*/  ISETP.LT.OR P3, PT, R3, 0x21, !P2 ;  /* 0x000000210300780c */ /* 0x000fe20005761670 */
[----:B------:R-:W-:Y:S01]  /*2eb0*/  @!P4 IMAD R105, R105, R120, R9 ;  /* 0x000000786969c224 */ /* 0x000fe200078e0209 */
[----:B------:R-:W-:Y:S01]  /*2ec0*/  BSSY B1, `(.L_x_73) ;  /* 0x000000a000017945 */ /* 0x000fe20003800000 */
[C---:B------:R-:W-:Y:S02]  /*2ed0*/  ISETP.LT.OR P5, PT, R3.reuse, 0x22, !P2 ;  /* 0x000000220300780c */ /* 0x040fe400057a1670 */
[----:B------:R-:W-:Y:S01]  /*2ee0*/  ISETP.LT.OR P1, PT, R3, 0x29, !P0 ;  /* 0x000000290300780c */ /* 0x000fe20004721670 */
[----:B------:R0:W-:Y:S01]  /*2ef0*/  @!P4 STG.E.U8 desc[UR38][R4.64+0x21], R105 ;  /* 0x000021690400c986 */ /* 0x0001e2000c101126 */
[----:B------:R-:W-:-:S05]  /*2f00*/  IADD3 R88, P4, R4, R127, RZ ;  /* 0x0000007f04587210 */ /* 0x000fca0007f9e0ff */
[----:B----4-:R-:W-:Y:S01]  /*2f10*/  IMAD.X R89, R5, 0x1, R124, P4 ;  /* 0x0000000105597824 */ /* 0x010fe200020e067c */
[----:B------:R-:W-:Y:S07]  /*2f20*/  @P3 BRA `(.L_x_74) ;  /* 0x00000000000c3947 */ /* 0x000fee0003800000 */
[----:B------:R-:W4:Y:S02]  /*2f30*/  LDG.E.U8 R132, desc[UR38][R138.64+0x20] ;  /* 0x000020268a847981 */ /* 0x000f24000c1e1100 */
[----:B----4-:R-:W-:-:S05]  /*2f40*/  PRMT R8, R132, 0x8880, RZ ;  /* 0x0000888084087816 */ /* 0x010fca00000000ff */
[----:B------:R-:W-:-:S07]  /*2f50*/  IMAD R9, R8, R121, RZ ;  /* 0x0000007908097224 */ /* 0x000fce00078e02ff */
.L_x_74:
[----:B------:R-:W-:Y:S05]  /*2f60*/  BSYNC B1 ;  /* 0x0000000000017941 */ /* 0x000fea0003800000 */
.L_x_73:
[----:B--2---:R-:W-:Y:S01]  /*2f70*/  @!P3 IMAD R91, R106, R120, R9 ;  /* 0x000000786a5bb224 */ /* 0x004fe200078e0209 */
[----:B------:R-:W-:Y:S04]  /*2f80*/  BSSY B1, `(.L_x_75) ;  /* 0x0000006000017945 */ /* 0x000fe80003800000 */
[----:B------:R2:W-:Y:S01]  /*2f90*/  @!P3 STG.E.U8 desc[UR38][R88.64+0x20], R91 ;  /* 0x0000205b5800b986 */ /* 0x0005e2000c101126 */
[----:B------:R-:W-:Y:S05]  /*2fa0*/  @P5 BRA `(.L_x_76) ;  /* 0x00000000000c5947 */ /* 0x000fea0003800000 */
[----:B------:R-:W4:Y:S02]  /*2fb0*/  LDG.E.U8 R132, desc[UR38][R138.64+0x21] ;  /* 0x000021268a847981 */ /* 0x000f24000c1e1100 */
[----:B----4-:R-:W-:-:S05]  /*2fc0*/  PRMT R8, R132, 0x8880, RZ ;  /* 0x0000888084087816 */ /* 0x010fca00000000ff */
[----:B------:R-:W-:-:S07]  /*2fd0*/  IMAD R9, R8, R121, RZ ;  /* 0x0000007908097224 */ /* 0x000fce00078e02ff */
.L_x_76:
[----:B------:R-:W-:Y:S05]  /*2fe0*/  BSYNC B1 ;  /* 0x0000000000017941 */ /* 0x000fea0003800000 */
.L_x_75:
[----:B------:R-:W-:Y:S01]  /*2ff0*/  @!P5 IMAD R107, R107, R120, R9 ;  /* 0x000000786b6bd224 */ /* 0x000fe200078e0209 */
[----:B------:R-:W-:Y:S04]  /*3000*/  BSSY B1, `(.L_x_77) ;  /* 0x0000006000017945 */ /* 0x000fe80003800000 */
[----:B------:R4:W-:Y:S01]  /*3010*/  @!P5 STG.E.U8 desc[UR38][R88.64+0x21], R107 ;  /* 0x0000216b5800d986 */ /* 0x0009e2000c101126 */
[----:B------:R-:W-:Y:S05]  /*3020*/  @P1 BRA `(.L_x_78) ;  /* 0x00000000000c1947 */ /* 0x000fea0003800000 */
[----:B------:R-:W5:Y:S02]  /*3030*/  LDG.E.U8 R132, desc[UR38][R136.64+0x28] ;  /* 0x0000282688847981 */ /* 0x000f64000c1e1100 */
[----:B-----5:R-:W-:-:S05]  /*3040*/  PRMT R8, R132, 0x8880, RZ ;  /* 0x0000888084087816 */ /* 0x020fca00000000ff */
[----:B------:R-:W-:-:S07]  /*3050*/  IMAD R9, R8, R121, RZ ;  /* 0x0000007908097224 */ /* 0x000fce00078e02ff */
.L_x_78:
[----:B------:R-:W-:Y:S05]  /*3060*/  BSYNC B1 ;  /* 0x0000000000017941 */ /* 0x000fea0003800000 */
.L_x_77:
[C---:B------:R-:W-:Y:S01]  /*3070*/  ISETP.LT.OR P4, PT, R3.reuse, 0x2a, !P0 ;  /* 0x0000002a0300780c */ /* 0x040fe20004781670 */
[----:B--2---:R-:W-:Y:S01]  /*3080*/  @!P1 IMAD R91, R108, R120, R9 ;  /* 0x000000786c5b9224 */ /* 0x004fe200078e0209 */
[----:B------:R-:W-:Y:S01]  /*3090*/  BSSY B1, `(.L_x_79) ;  /* 0x0000009000017945 */ /* 0x000fe20003800000 */
[C---:B------:R-:W-:Y:S02]  /*30a0*/  ISETP.LT.OR P3, PT, R3.reuse, 0x29, !P2 ;  /* 0x000000290300780c */ /* 0x040fe40005761670 */
[C---:B------:R-:W-:Y:S01]  /*30b0*/  ISETP.LT.OR P5, PT, R3.reuse, 0x2a, !P2 ;  /* 0x0000002a0300780c */ /* 0x040fe200057a1670 */
[----:B------:R2:W-:Y:S01]  /*30c0*/  @!P1 STG.E.U8 desc[UR38][R4.64+0x28], R91 ;  /* 0x0000285b04009986 */ /* 0x0005e2000c101126 */
[----:B------:R-:W-:-:S06]  /*30d0*/  ISETP.LT.OR P1, PT, R3, 0x31, !P0 ;  /* 0x000000310300780c */ /* 0x000fcc0004721670 */
[----:B------:R-:W-:Y:S07]  /*30e0*/  @P4 BRA `(.L_x_80) ;  /* 0x00000000000c4947 */ /* 0x000fee0003800000 */
[----:B------:R-:W5:Y:S02]  /*30f0*/  LDG.E.U8 R132, desc[UR38][R136.64+0x29] ;  /* 0x0000292688847981 */ /* 0x000f64000c1e1100 */
[----:B-----5:R-:W-:-:S05]  /*3100*/  PRMT R8, R132, 0x8880, RZ ;  /* 0x0000888084087816 */ /* 0x020fca00000000ff */
[----:B------:R-:W-:-:S07]  /*3110*/  IMAD R9, R8, R121, RZ ;  /* 0x0000007908097224 */ /* 0x000fce00078e02ff */
.L_x_80:
[----:B------:R-:W-:Y:S05]  /*3120*/  BSYNC B1 ;  /* 0x0000000000017941 */ /* 0x000fea0003800000 */
.L_x_79:
[----:B------:R-:W-:Y:S01]  /*3130*/  @!P4 IMAD R109, R109, R120, R9 ;  /* 0x000000786d6dc224 */ /* 0x000fe200078e0209 */
[----:B------:R-:W-:Y:S04]  /*3140*/  BSSY B1, `(.L_x_81) ;  /* 0x0000006000017945 */ /* 0x000fe80003800000 */
[----:B------:R0:W-:Y:S01]  /*3150*/  @!P4 STG.E.U8 desc[UR38][R4.64+0x29], R109 ;  /* 0x0000296d0400c986 */ /* 0x0001e2000c101126 */
[----:B------:R-:W-:Y:S05]  /*3160*/  @P3 BRA `(.L_x_82) ;  /* 0x00000000000c3947 */ /* 0x000fea0003800000 */
[----:B------:R-:W5:Y:S02]  /*3170*/  LDG.E.U8 R132, desc[UR38][R138.64+0x28] ;  /* 0x000028268a847981 */ /* 0x000f64000c1e1100 */
[----:B-----5:R-:W-:-:S05]  /*3180*/  PRMT R8, R132, 0x8880, RZ ;  /* 0x0000888084087816 */ /* 0x020fca00000000ff */
[----:B------:R-:W-:-:S07]  /*3190*/  IMAD R9, R8, R121, RZ ;  /* 0x0000007908097224 */ /* 0x000fce00078e02ff */
.L_x_82:
[----:B------:R-:W-:Y:S05]  /*31a0*/  BSYNC B1 ;  /* 0x0000000000017941 */ /* 0x000fea0003800000 */
.L_x_81:
[----:B--2---:R-:W-:Y:S01]  /*31b0*/  @!P3 IMAD R91, R110, R120, R9 ;  /* 0x000000786e5bb224 */ /* 0x004fe200078e0209 */
[----:B------:R-:W-:Y:S04]  /*31c0*/  BSSY B1, `(.L_x_83) ;  /* 0x0000006000017945 */ /* 0x000fe80003800000 */
[----:B------:R2:W-:Y:S01]  /*31d0*/  @!P3 STG.E.U8 desc[UR38][R88.64+0x28], R91 ;  /* 0x0000285b5800b986 */ /* 0x0005e2000c101126 */
[----:B------:R-:W-:Y:S05]  /*31e0*/  @P5 BRA `(.L_x_84) ;  /* 0x00000000000c5947 */ /* 0x000fea0003800000 */
[----:B------:R-:W5:Y:S02]  /*31f0*/  LDG.E.U8 R132, desc[UR38][R138.64+0x29] ;  /* 0x000029268a847981 */ /* 0x000f64000c1e1100 */
[----:B-----5:R-:W-:-:S05]  /*3200*/  PRMT R8, R132, 0x8880, RZ ;  /* 0x0000888084087816 */ /* 0x020fca00000000ff */
[----:B------:R-:W-:-:S07]  /*3210*/  IMAD R9, R8, R121, RZ ;  /* 0x0000007908097224 */ /* 0x000fce00078e02ff */
.L_x_84:
[----:B------:R-:W-:Y:S05]  /*3220*/  BSYNC B1 ;  /* 0x0000000000017941 */ /* 0x000fea0003800000 */
.L_x_83:
[----:B------:R-:W-:Y:S01]  /*3230*/  @!P5 IMAD R111, R111, R120, R9 ;  /* 0x000000786f6fd224 */ /* 0x000fe200078e0209 */
[----:B------:R-:W-:Y:S04]  /*3240*/  BSSY B1, `(.L_x_85) ;  /* 0x0000006000017945 */ /* 0x000fe80003800000 */
[----:B------:R0:W-:Y:S01]  /*3250*/  @!P5 STG.E.U8 desc[UR38][R88.64+0x29], R111 ;  /* 0x0000296f5800d986 */ /* 0x0001e2000c101126 */
[----:B------:R-:W-:Y:S05]  /*3260*/  @P1 BRA `(.L_x_86) ;  /* 0x00000000000c1947 */ /* 0x000fea0003800000 */
[----:B------:R-:W5:Y:S02]  /*3270*/  LDG.E.U8 R132, desc[UR38][R136.64+0x30] ;  /* 0x0000302688847981 */ /* 0x000f64000c1e1100 */
[----:B-----5:R-:W-:-:S05]  /*3280*/  PRMT R8, R132, 0x8880, RZ ;  /* 0x0000888084087816 */ /* 0x020fca00000000ff */
[----:B------:R-:W-:-:S07]  /*3290*/  IMAD R9, R8, R121, RZ ;  /* 0x0000007908097224 */ /* 0x000fce00078e02ff */
.L_x_86:
[----:B------:R-:W-:Y:S05]  /*32a0*/  BSYNC B1 ;  /* 0x0000000000017941 */ /* 0x000fea0003800000 */
.L_x_85:
        /* <DEDUP_REMOVED lines=11> */
.L_x_88:
[----:B------:R-:W-:Y:S05]  /*3360*/  BSYNC B1 ;  /* 0x0000000000017941 */ /* 0x000fea0003800000 */
.L_x_87:
[----:B------:R-:W-:Y:S01]  /*3370*/  @!P5 IMAD R113, R113, R120, R9 ;  /* 0x000000787171d224 */ /* 0x000fe200078e0209 */
[----:B------:R-:W-:Y:S04]  /*3380*/  BSSY B1, `(.L_x_89) ;  /* 0x0000006000017945 */ /* 0x000fe80003800000 */
[----:B------:R0:W-:Y:S01]  /*3390*/  @!P5 STG.E.U8 desc[UR38][R4.64+0x31], R113 ;  /* 0x000031710400d986 */ /* 0x0001e2000c101126 */
[----:B------:R-:W-:Y:S05]  /*33a0*/  @P4 BRA `(.L_x_90) ;  /* 0x00000000000c4947 */ /* 0x000fea0003800000 */
[----:B------:R-:W5:Y:S02]  /*33b0*/  LDG.E.U8 R132, desc[UR38][R138.64+0x30] ;  /* 0x000030268a847981 */ /* 0x000f64000c1e1100 */
[----:B-----5:R-:W-:-:S05]  /*33c0*/  PRMT R8, R132, 0x8880, RZ ;  /* 0x0000888084087816 */ /* 0x020fca00000000ff */
[----:B------:R-:W-:-:S07]  /*33d0*/  IMAD R9, R8, R121, RZ ;  /* 0x0000007908097224 */ /* 0x000fce00078e02ff */
.L_x_90:
[----:B------:R-:W-:Y:S05]  /*33e0*/  BSYNC B1 ;  /* 0x0000000000017941 */ /* 0x000fea0003800000 */
.L_x_89:
[----:B--2---:R-:W-:Y:S01]  /*33f0*/  @!P4 IMAD R91, R114, R120, R9 ;  /* 0x00000078725bc224 */ /* 0x004fe200078e0209 */
[----:B------:R-:W-:Y:S04]  /*3400*/  BSSY B1, `(.L_x_91) ;  /* 0x0000006000017945 */ /* 0x000fe80003800000 */
[----:B------:R2:W-:Y:S01]  /*3410*/  @!P4 STG.E.U8 desc[UR38][R88.64+0x30], R91 ;  /* 0x0000305b5800c986 */ /* 0x0005e2000c101126 */
[----:B------:R-:W-:Y:S05]  /*3420*/  @P1 BRA `(.L_x_92) ;  /* 0x00000000000c1947 */ /* 0x000fea0003800000 */
[----:B------:R-:W5:Y:S02]  /*3430*/  LDG.E.U8 R132, desc[UR38][R138.64+0x31] ;  /* 0x000031268a847981 */ /* 0x000f64000c1e1100 */
[----:B-----5:R-:W-:-:S05]  /*3440*/  PRMT R8, R132, 0x8880, RZ ;  /* 0x0000888084087816 */ /* 0x020fca00000000ff */
[----:B------:R-:W-:-:S07]  /*3450*/  IMAD R9, R8, R121, RZ ;  /* 0x0000007908097224 */ /* 0x000fce00078e02ff */
.L_x_92:
[----:B------:R-:W-:Y:S05]  /*3460*/  BSYNC B1 ;  /* 0x0000000000017941 */ /* 0x000fea0003800000 */
.L_x_91:
[----:B------:R-:W-:Y:S01]  /*3470*/  @!P1 IMAD R115, R115, R120, R9 ;  /* 0x0000007873739224 */ /* 0x000fe200078e0209 */
[----:B------:R-:W-:Y:S04]  /*3480*/  BSSY B1, `(.L_x_93) ;  /* 0x0000006000017945 */ /* 0x000fe80003800000 */
[----:B------:R0:W-:Y:S01]  /*3490*/  @!P1 STG.E.U8 desc[UR38][R88.64+0x31], R115 ;  /* 0x0000317358009986 */ /* 0x0001e2000c101126 */
[----:B------:R-:W-:Y:S05]  /*34a0*/  @P3 BRA `(.L_x_94) ;  /* 0x00000000000c3947 */ /* 0x000fea0003800000 */
[----:B------:R-:W5:Y:S02]  /*34b0*/  LDG.E.U8 R132, desc[UR38][R136.64+0x38] ;  /* 0x0000382688847981 */ /* 0x000f64000c1e1100 */
[----:B-----5:R-:W-:-:S05]  /*34c0*/  PRMT R8, R132, 0x8880, RZ ;  /* 0x0000888084087816 */ /* 0x020fca00000000ff */
[----:B------:R-:W-:-:S07]  /*34d0*/  IMAD R9, R8, R121, RZ ;  /* 0x0000007908097224 */ /* 0x000fce00078e02ff */
.L_x_94:
[----:B------:R-:W-:Y:S05]  /*34e0*/  BSYNC B1 ;  /* 0x0000000000017941 */ /* 0x000fea0003800000 */
.L_x_93:
[C---:B------:R-:W-:Y:S01]  /*34f0*/  ISETP.LT.OR P0, PT, R3.reuse, 0x3a, !P0 ;  /* 0x0000003a0300780c */ /* 0x040fe20004701670 */
[----:B--2---:R-:W-:Y:S01]  /*3500*/  @!P3 IMAD R91, R116, R120, R9 ;  /* 0x00000078745bb224 */ /* 0x004fe200078e0209 */
[----:B------:R-:W-:Y:S01]  /*3510*/  ISETP.GE.AND P1, PT, R144, 0x81, PT ;  /* 0x000000819000780c */ /* 0x000fe20003f26270 */
[----:B------:R-:W-:Y:S01]  /*3520*/  BSSY B1, `(.L_x_95) ;  /* 0x000000a000017945 */ /* 0x000fe20003800000 */
[----:B------:R-:W-:Y:S02]  /*3530*/  IADD3 R95, P4, R20, 0x80, RZ ;  /* 0x00000080145f7810 */ /* 0x000fe40007f9e0ff */
[----:B------:R2:W-:Y:S01]  /*3540*/  @!P3 STG.E.U8 desc[UR38][R4.64+0x38], R91 ;  /* 0x0000385b0400b986 */ /* 0x0005e2000c101126 */
[C---:B------:R-:W-:Y:S02]  /*3550*/  ISETP.LT.OR P3, PT, R3.reuse, 0x39, !P2 ;  /* 0x000000390300780c */ /* 0x040fe40005761670 */
[C---:B------:R-:W-:Y:S02]  /*3560*/  ISETP.LT.OR P2, PT, R3.reuse, 0x3a, !P2 ;  /* 0x0000003a0300780c */ /* 0x040fe40005741670 */
[----:B------:R-:W-:-:S02]  /*3570*/  ISETP.LT.OR P5, PT, R3, 0x1, !P1 ;  /* 0x000000010300780c */ /* 0x000fc40004fa1670 */
[----:B------:R-:W-:Y:S11]  /*3580*/  @P0 BRA `(.L_x_96) ;  /* 0x00000000000c0947 */ /* 0x000ff60003800000 */
[----:B------:R-:W5:Y:S02]  /*3590*/  LDG.E.U8 R132, desc[UR38][R136.64+0x39] ;  /* 0x0000392688847981 */ /* 0x000f64000c1e1100 */
[----:B-----5:R-:W-:-:S05]  /*35a0*/  PRMT R8, R132, 0x8880, RZ ;  /* 0x0000888084087816 */ /* 0x020fca00000000ff */
[----:B------:R-:W-:-:S07]  /*35b0*/  IMAD R9, R8, R121, RZ ;  /* 0x0000007908097224 */ /* 0x000fce00078e02ff */
.L_x_96:
[----:B------:R-:W-:Y:S05]  /*35c0*/  BSYNC B1 ;  /* 0x0000000000017941 */ /* 0x000fea0003800000 */
.L_x_95:
[----:B------:R-:W-:Y:S01]  /*35d0*/  @!P0 IMAD R117, R117, R120, R9 ;  /* 0x0000007875758224 */ /* 0x000fe200078e0209 */
[----:B------:R-:W-:Y:S04]  /*35e0*/  BSSY B1, `(.L_x_97) ;  /* 0x0000006000017945 */ /* 0x000fe80003800000 */
[----:B------:R0:W-:Y:S01]  /*35f0*/  @!P0 STG.E.U8 desc[UR38][R4.64+0x39], R117 ;  /* 0x0000397504008986 */ /* 0x0001e2000c101126 */
[----:B------:R-:W-:Y:S05]  /*3600*/  @P3 BRA `(.L_x_98) ;  /* 0x00000000000c3947 */ /* 0x000fea0003800000 */
[----:B------:R-:W5:Y:S02]  /*3610*/  LDG.E.U8 R132, desc[UR38][R138.64+0x38] ;  /* 0x000038268a847981 */ /* 0x000f64000c1e1100 */
[----:B-----5:R-:W-:-:S05]  /*3620*/  PRMT R8, R132, 0x8880, RZ ;  /* 0x0000888084087816 */ /* 0x020fca00000000ff */
[----:B------:R-:W-:-:S07]  /*3630*/  IMAD R9, R8, R121, RZ ;  /* 0x0000007908097224 */ /* 0x000fce00078e02ff */
.L_x_98:
[----:B------:R-:W-:Y:S05]  /*3640*/  BSYNC B1 ;  /* 0x0000000000017941 */ /* 0x000fea0003800000 */
.L_x_97:
[----:B--2---:R-:W-:Y:S01]  /*3650*/  @!P3 IMAD R91, R118, R120, R9 ;  /* 0x00000078765bb224 */ /* 0x004fe200078e0209 */
[----:B------:R-:W-:Y:S01]  /*3660*/  BSSY B1, `(.L_x_99) ;  /* 0x0000007000017945 */ /* 0x000fe20003800000 */
[----:B------:R-:W-:-:S03]  /*3670*/  IMAD.X R93, RZ, RZ, R21, P4 ;  /* 0x000000ffff5d7224 */ /* 0x000fc600020e0615 */
[----:B------:R2:W-:Y:S01]  /*3680*/  @!P3 STG.E.U8 desc[UR38][R88.64+0x38], R91 ;  /* 0x0000385b5800b986 */ /* 0x0005e2000c101126 */
[----:B------:R-:W-:Y:S05]  /*3690*/  @P2 BRA `(.L_x_100) ;  /* 0x00000000000c2947 */ /* 0x000fea0003800000 */
[----:B------:R-:W5:Y:S02]  /*36a0*/  LDG.E.U8 R132, desc[UR38][R138.64+0x39] ;  /* 0x000039268a847981 */ /* 0x000f64000c1e1100 */
[----:B-----5:R-:W-:-:S05]  /*36b0*/  PRMT R8, R132, 0x8880, RZ ;  /* 0x0000888084087816 */ /* 0x020fca00000000ff */
[----:B------:R-:W-:-:S07]  /*36c0*/  IMAD R9, R8, R121, RZ ;  /* 0x0000007908097224 */ /* 0x000fce00078e02ff */
.L_x_100:
[----:B------:R-:W-:Y:S05]  /*36d0*/  BSYNC B1 ;  /* 0x0000000000017941 */ /* 0x000fea0003800000 */
.L_x_99:
[----:B------:R-:W-:Y:S01]  /*36e0*/  IMAD R8, R93, R12, RZ ;  /* 0x0000000c5d087224 */ /* 0x000fe200078e02ff */
[----:B------:R-:W-:Y:S01]  /*36f0*/  ISETP.LT.OR P3, PT, R3, 0x2, !P1 ;  /* 0x000000020300780c */ /* 0x000fe20004f61670 */
[----:B------:R-:W-:Y:S01]  /*3700*/  @!P2 IMAD R119, R119, R120, R9 ;  /* 0x000000787777a224 */ /* 0x000fe200078e0209 */
[----:B------:R-:W-:Y:S01]  /*3710*/  ISETP.GE.AND P0, PT, R144, 0x89, PT ;  /* 0x000000899000780c */ /* 0x000fe20003f06270 */
[----:B------:R-:W-:Y:S01]  /*3720*/  @!P2 IMAD.MOV.U32 R92, RZ, RZ, R88 ;  /* 0x000000ffff5ca224 */ /* 0x000fe200078e0058 */
[----:B------:R-:W-:Y:S01]  /*3730*/  BSSY B1, `(.L_x_101) ;  /* 0x000000f000017945 */ /* 0x000fe20003800000 */
[----:B------:R-:W-:Y:S02]  /*3740*/  @!P2 IMAD.MOV.U32 R93, RZ, RZ, R89 ;  /* 0x000000ffff5da224 */ /* 0x000fe400078e0059 */
[----:B--2---:R-:W-:-:S03]  /*3750*/  IMAD.WIDE.U32 R90, R95, R12, R14 ;  /* 0x0000000c5f5a7225 */ /* 0x004fc600078e000e */
[----:B------:R2:W-:Y:S01]  /*3760*/  @!P2 STG.E.U8 desc[UR38][R92.64+0x39], R119 ;  /* 0x000039775c00a986 */ /* 0x0005e2000c101126 */
[----:B------:R-:W-:Y:S01]  /*3770*/  IMAD R99, R95, R13, R8 ;  /* 0x0000000d5f637224 */ /* 0x000fe200078e0208 */
[----:B0---4-:R-:W-:Y:S02]  /*3780*/  IADD3 R88, P2, R90, R6, RZ ;  /* 0x000000065a587210 */ /* 0x011fe40007f5e0ff */
[CC--:B------:R-:W-:Y:S02]  /*3790*/  @!P5 IADD3 R90, P4, R4.reuse, R126.reuse, RZ ;  /* 0x0000007e045ad210 */ /* 0x0c0fe40007f9e0ff */
[----:B------:R-:W-:Y:S02]  /*37a0*/  IADD3.X R89, R7, R91, R99, P2, !PT ;  /* 0x0000005b07597210 */ /* 0x000fe400017fe463 */
[----:B------:R-:W-:Y:S01]  /*37b0*/  ISETP.LT.OR P2, PT, R3, 0x1, !P0 ;  /* 0x000000010300780c */ /* 0x000fe20004741670 */
[----:B------:R-:W-:Y:S01]  /*37c0*/  @!P5 IMAD.X R91, R5, 0x1, R123, P4 ;  /* 0x00000001055bd824 */ /* 0x000fe200020e067b */
[----:B------:R-:W-:Y:S01]  /*37d0*/  @!P3 IADD3 R94, P4, R4, R126, RZ ;  /* 0x0000007e045eb210 */ /* 0x000fe20007f9e0ff */
[----:B------:R-:W-:-:S12]  /*37e0*/  @P5 BRA `(.L_x_102) ;  /* 0x00000000000c5947 */ /* 0x000fd80003800000 */
[----:B------:R-:W4:Y:S02]  /*37f0*/  LDG.E.U8 R132, desc[UR38][R88.64] ;  /* 0x0000002658847981 */ /* 0x000f24000c1e1100 */
[----:B----4-:R-:W-:-:S05]  /*3800*/  PRMT R8, R132, 0x8880, RZ ;  /* 0x0000888084087816 */ /* 0x010fca00000000ff */
[----:B------:R-:W-:-:S07]  /*3810*/  IMAD R9, R8, R121, RZ ;  /* 0x0000007908097224 */ /* 0x000fce00078e02ff */
.L_x_102:
[----:B------:R-:W-:Y:S05]  /*3820*/  BSYNC B1 ;  /* 0x0000000000017941 */ /* 0x000fea0003800000 */
.L_x_101:
[----:B-1----:R-:W-:Y:S01]  /*3830*/  @!P5 IMAD R97, R56, R120, R9 ;  /* 0x000000783861d224 */ /* 0x002fe200078e0209 */
[----:B------:R-:W-:Y:S01]  /*3840*/  BSSY B1, `(.L_x_103) ;  /* 0x0000008000017945 */ /* 0x000fe20003800000 */
[----:B--2---:R-:W-:-:S03]  /*3850*/  IMAD.WIDE.U32 R92, R95, R12, R134 ;  /* 0x0000000c5f5c7225 */ /* 0x004fc600078e0086 */
[----:B------:R0:W-:Y:S01]  /*3860*/  @!P5 STG.E.U8 desc[UR38][R90.64], R97 ;  /* 0x000000615a00d986 */ /* 0x0001e2000c101126 */
[----:B------:R-:W-:Y:S01]  /*3870*/  @!P3 IMAD.X R95, R5, 0x1, R123, P4 ;  /* 0x00000001055fb824 */ /* 0x000fe200020e067b */
[----:B------:R-:W-:Y:S06]  /*3880*/  @P3 BRA `(.L_x_104) ;  /* 0x00000000000c3947 */ /* 0x000fec0003800000 */
[----:B------:R-:W2:Y:S02]  /*3890*/  LDG.E.U8 R132, desc[UR38][R88.64+0x1] ;  /* 0x0000012658847981 */ /* 0x000ea4000c1e1100 */
[----:B--2---:R-:W-:-:S05]  /*38a0*/  PRMT R8, R132, 0x8880, RZ ;  /* 0x0000888084087816 */ /* 0x004fca00000000ff */
[----:B------:R-:W-:-:S07]  /*38b0*/  IMAD R9, R8, R121, RZ ;  /* 0x0000007908097224 */ /* 0x000fce00078e02ff */
.L_x_104:
[----:B------:R-:W-:Y:S05]  /*38c0*/  BSYNC B1 ;  /* 0x0000000000017941 */ /* 0x000fea0003800000 */
.L_x_103:
[----:B------:R-:W-:Y:S01]  /*38d0*/  IMAD.IADD R8, R99, 0x1, R93 ;  /* 0x0000000163087824 */ /* 0x000fe200078e025d */
[----:B------:R-:W-:Y:S01]  /*38e0*/  IADD3 R56, P4, P5, R10, R6, R92 ;  /* 0x000000060a387210 */ /* 0x000fe20007d9e05c */
[----:B0-----:R-:W-:Y:S01]  /*38f0*/  @!P3 IMAD R97, R57, R120, R9 ;  /* 0x000000783961b224 */ /* 0x001fe200078e0209 */
[----:B------:R-:W-:Y:S02]  /*3900*/  BSSY B1, `(.L_x_105) ;  /* 0x000000a000017945 */ /* 0x000fe40003800000 */
[----:B------:R-:W-:Y:S02]  /*3910*/  IADD3.X R57, R15, R7, R8, P4, P5 ;  /* 0x000000070f397210 */ /* 0x000fe400027ea408 */
[----:B------:R-:W-:Y:S01]  /*3920*/  @!P2 IADD3 R90, P4, P5, R126, R4, R127 ;  /* 0x000000047e5aa210 */ /* 0x000fe20007d9e07f */
[----:B------:R0:W-:Y:S01]  /*3930*/  @!P3 STG.E.U8 desc[UR38][R94.64+0x1], R97 ;  /* 0x000001615e00b986 */ /* 0x0001e2000c101126 */
[----:B------:R-:W-:Y:S02]  /*3940*/  ISETP.LT.OR P3, PT, R3, 0x2, !P0 ;  /* 0x000000020300780c */ /* 0x000fe40004761670 */
[----:B------:R-:W-:Y:S01]  /*3950*/  @!P2 IADD3.X R91, R123, R5, R124, P4, P5 ;  /* 0x000000057b5ba210 */ /* 0x000fe200027ea47c */
[----:B------:R-:W-:Y:S10]  /*3960*/  @P2 BRA `(.L_x_106) ;  /* 0x00000000000c2947 */ /* 0x000ff40003800000 */
[----:B------:R-:W2:Y:S02]  /*3970*/  LDG.E.U8 R132, desc[UR38][R56.64] ;  /* 0x0000002638847981 */ /* 0x000ea4000c1e1100 */
[----:B--2---:R-:W-:-:S05]  /*3980*/  PRMT R8, R132, 0x8880, RZ ;  /* 0x0000888084087816 */ /* 0x004fca00000000ff */
[----:B------:R-:W-:-:S07]  /*3990*/  IMAD R9, R8, R121, RZ ;  /* 0x0000007908097224 */ /* 0x000fce00078e02ff */
.L_x_106:
[----:B------:R-:W-:Y:S05]  /*39a0*/  BSYNC B1 ;  /* 0x0000000000017941 */ /* 0x000fea0003800000 */
.L_x_105:
[----:B------:R-:W-:-:S05]  /*39b0*/  @!P2 IMAD R11, R58, R120, R9 ;  /* 0x000000783a0ba224 */ /* 0x000fca00078e0209 */
[----:B------:R1:W-:Y:S04]  /*39c0*/  @!P2 STG.E.U8 desc[UR38][R90.64], R11 ;  /* 0x0000000b5a00a986 */ /* 0x0003e8000c101126 */
[----:B------:R-:W2:Y:S01]  /*39d0*/  @!P3 LDG.E.U8 R132, desc[UR38][R56.64+0x1] ;  /* 0x000001263884b981 */ /* 0x000ea2000c1e1100 */
[----:B------:R-:W-:Y:S02]  /*39e0*/  @!P3 IADD3 R93, P4, P5, R127, 0x1, R4 ;  /* 0x000000017f5db810 */ /* 0x000fe40007d9e004 */
[----:B------:R-:W-:Y:S02]  /*39f0*/  ISETP.LT.OR P2, PT, R3, 0x9, !P1 ;  /* 0x000000090300780c */ /* 0x000fe40004f41670 */
[----:B------:R-:W-:Y:S02]  /*3a00*/  @!P3 IADD3.X R58, R124, RZ, R5, P4, P5 ;  /* 0x000000ff7c3ab210 */ /* 0x000fe400027ea405 */
[----:B------:R-:W-:-:S05]  /*3a10*/  @!P3 IADD3 R92, P4, R93, R126, RZ ;  /* 0x0000007e5d5cb210 */ /* 0x000fca0007f9e0ff */
[----:B------:R-:W-:Y:S01]  /*3a20*/  @!P3 IMAD.X R93, R58, 0x1, R123, P4 ;  /* 0x000000013a5db824 */ /* 0x000fe200020e067b */
[----:B--2---:R-:W-:-:S05]  /*3a30*/  @!P3 PRMT R8, R132, 0x8880, RZ ;  /* 0x000088808408b816 */ /* 0x004fca00000000ff */
[----:B------:R-:W-:-:S04]  /*3a40*/  @!P3 IMAD R9, R8, R121, RZ ;  /* 0x000000790809b224 */ /* 0x000fc800078e02ff */
[----:B0-----:R-:W-:-:S05]  /*3a50*/  @!P3 IMAD R95, R59, R120, R9 ;  /* 0x000000783b5fb224 */ /* 0x001fca00078e0209 */
[----:B------:R-:W-:Y:S04]  /*3a60*/  @!P3 STG.E.U8 desc[UR38][R92.64], R95 ;  /* 0x0000005f5c00b986 */ /* 0x000fe8000c101126 */
[----:B------:R-:W2:Y:S01]  /*3a70*/  @!P2 LDG.E.U8 R132, desc[UR38][R88.64+0x8] ;  /* 0x000008265884a981 */ /* 0x000ea2000c1e1100 */
[----:B------:R-:W-:Y:S02]  /*3a80*/  ISETP.LT.OR P3, PT, R3, 0xa, !P1 ;  /* 0x0000000a0300780c */ /* 0x000fe40004f61670 */
[----:B------:R-:W-:-:S05]  /*3a90*/  @!P2 IADD3 R58, P4, R4, R126, RZ ;  /* 0x0000007e043aa210 */ /* 0x000fca0007f9e0ff */
[----:B------:R-:W-:Y:S01]  /*3aa0*/  @!P2 IMAD.X R59, R5, 0x1, R123, P4 ;  /* 0x00000001053ba824 */ /* 0x000fe200020e067b */
[----:B--2---:R-:W-:-:S05]  /*3ab0*/  @!P2 PRMT R8, R132, 0x8880, RZ ;  /* 0x000088808408a816 */ /* 0x004fca00000000ff */
[----:B------:R-:W-:-:S04]  /*3ac0*/  @!P2 IMAD R9, R8, R121, RZ ;  /* 0x000000790809a224 */ /* 0x000fc800078e02ff */
[----:B-1----:R-:W-:-:S05]  /*3ad0*/  @!P2 IMAD R11, R60, R120, R9 ;  /* 0x000000783c0ba224 */ /* 0x002fca00078e0209 */
[----:B------:R0:W-:Y:S04]  /*3ae0*/  @!P2 STG.E.U8 desc[UR38][R58.64+0x8], R11 ;  /* 0x0000080b3a00a986 */ /* 0x0001e8000c101126 */
[----:B------:R-:W2:Y:S01]  /*3af0*/  @!P3 LDG.E.U8 R132, desc[UR38][R88.64+0x9] ;  /* 0x000009265884b981 */ /* 0x000ea2000c1e1100 */
[----:B------:R-:W-:Y:S02]  /*3b00*/  ISETP.LT.OR P2, PT, R3, 0x9, !P0 ;  /* 0x000000090300780c */ /* 0x000fe40004741670 */
[----:B------:R-:W-:-:S05]  /*3b10*/  @!P3 IADD3 R90, P4, R4, R126, RZ ;  /* 0x0000007e045ab210 */ /* 0x000fca0007f9e0ff */
[----:B------:R-:W-:Y:S01]  /*3b20*/  @!P3 IMAD.X R91, R5, 0x1, R123, P4 ;  /* 0x00000001055bb824 */ /* 0x000fe200020e067b */
[----:B--2---:R-:W-:-:S05]  /*3b30*/  @!P3 PRMT R8, R132, 0x8880, RZ ;  /* 0x000088808408b816 */ /* 0x004fca00000000ff */
[----:B------:R-:W-:-:S04]  /*3b40*/  @!P3 IMAD R9, R8, R121, RZ ;  /* 0x000000790809b224 */ /* 0x000fc800078e02ff */
[----:B------:R-:W-:-:S05]  /*3b50*/  @!P3 IMAD R61, R61, R120, R9 ;  /* 0x000000783d3db224 */ /* 0x000fca00078e0209 */
[----:B------:R1:W-:Y:S04]  /*3b60*/  @!P3 STG.E.U8 desc[UR38][R90.64+0x9], R61 ;  /* 0x0000093d5a00b986 */ /* 0x0003e8000c101126 */
[----:B------:R-:W2:Y:S01]  /*3b70*/  @!P2 LDG.E.U8 R132, desc[UR38][R56.64+0x8] ;  /* 0x000008263884a981 */ /* 0x000ea2000c1e1100 */
[----:B0-----:R-:W-:Y:S02]  /*3b80*/  @!P2 IADD3 R59, P4, P5, R127, 0x8, R4 ;  /* 0x000000087f3ba810 */ /* 0x001fe40007d9e004 */
[----:B------:R-:W-:Y:S02]  /*3b90*/  ISETP.LT.OR P3, PT, R3, 0xa, !P0 ;  /* 0x0000000a0300780c */ /* 0x000fe40004761670 */
[----:B------:R-:W-:Y:S02]  /*3ba0*/  @!P2 IADD3.X R60, R124, RZ, R5, P4, P5 ;  /* 0x000000ff7c3ca210 */ /* 0x000fe400027ea405 */
[----:B------:R-:W-:-:S05]  /*3bb0*/  @!P2 IADD3 R58, P4, R59, R126, RZ ;  /* 0x0000007e3b3aa210 */ /* 0x000fca0007f9e0ff */
[----:B------:R-:W-:Y:S01]  /*3bc0*/  @!P2 IMAD.X R59, R60, 0x1, R123, P4 ;  /* 0x000000013c3ba824 */ /* 0x000fe200020e067b */
[----:B--2---:R-:W-:-:S05]  /*3bd0*/  @!P2 PRMT R8, R132, 0x8880, RZ ;  /* 0x000088808408a816 */ /* 0x004fca00000000ff */
[----:B------:R-:W-:-:S04]  /*3be0*/  @!P2 IMAD R9, R8, R121, RZ ;  /* 0x000000790809a224 */ /* 0x000fc800078e02ff */
[----:B------:R-:W-:-:S05]  /*3bf0*/  @!P2 IMAD R11, R62, R120, R9 ;  /* 0x000000783e0ba224 */ /* 0x000fca00078e0209 */
[----:B------:R0:W-:Y:S04]  /*3c00*/  @!P2 STG.E.U8 desc[UR38][R58.64], R11 ;  /* 0x0000000b3a00a986 */ /* 0x0001e8000c101126 */
[----:B------:R-:W2:Y:S01]  /*3c10*/  @!P3 LDG.E.U8 R132, desc[UR38][R56.64+0x9] ;  /* 0x000009263884b981 */ /* 0x000ea2000c1e1100 */
[----:B-1----:R-:W-:Y:S02]  /*3c20*/  @!P3 IADD3 R61, P4, P5, R127, 0x9, R4 ;  /* 0x000000097f3db810 */ /* 0x002fe40007d9e004 */
        /* <DEDUP_REMOVED lines=9> */
[----:B------:R-:W-:Y:S02]  /*3cc0*/  ISETP.LT.OR P3, PT, R3, 0x12, !P1 ;  /* 0x000000120300780c */ /* 0x000fe40004f61670 */
[----:B0-----:R-:W-:-:S05]  /*3cd0*/  @!P2 IADD3 R58, P4, R4, R126, RZ ;  /* 0x0000007e043aa210 */ /* 0x001fca0007f9e0ff */
[----:B------:R-:W-:Y:S01]  /*3ce0*/  @!P2 IMAD.X R59, R5, 0x1, R123, P4 ;  /* 0x00000001053ba824 */ /* 0x000fe200020e067b */
[----:B--2---:R-:W-:-:S05]  /*3cf0*/  @!P2 PRMT R8, R132, 0x8880, RZ ;  /* 0x000088808408a816 */ /* 0x004fca00000000ff */
[----:B------:R-:W-:-:S04]  /*3d00*/  @!P2 IMAD R9, R8, R121, RZ ;  /* 0x000000790809a224 */ /* 0x000fc800078e02ff */
[----:B------:R-:W-:-:S05]  /*3d10*/  @!P2 IMAD R11, R64, R120, R9 ;  /* 0x00000078400ba224 */ /* 0x000fca00078e0209 */
[----:B------:R0:W-:Y:S04]  /*3d20*/  @!P2 STG.E.U8 desc[UR38][R58.64+0x10], R11 ;  /* 0x0000100b3a00a986 */ /* 0x0001e8000c101126 */
[----:B------:R-:W2:Y:S01]  /*3d30*/  @!P3 LDG.E.U8 R132, desc[UR38][R88.64+0x11] ;  /* 0x000011265884b981 */ /* 0x000ea2000c1e1100 */
[----:B------:R-:W-:Y:S02]  /*3d40*/  ISETP.LT.OR P2, PT, R3, 0x11, !P0 ;  /* 0x000000110300780c */ /* 0x000fe40004741670 */
[----:B-1----:R-:W-:-:S05]  /*3d50*/  @!P3 IADD3 R60, P4, R4, R126, RZ ;  /* 0x0000007e043cb210 */ /* 0x002fca0007f9e0ff */
        /* <DEDUP_REMOVED lines=188> */
[----:B------:R-:W-:Y:S02]  /*4920*/  @!P2 IADD3 R58, P0, R59, R126, RZ ;  /* 0x0000007e3b3aa210 */ /* 0x000fe40007f1e0ff */
[----:B------:R-:W-:-:S05]  /*4930*/  @!P2 IADD3.X R62, R124, RZ, R5, P3, P4 ;  /* 0x000000ff7c3ea210 */ /* 0x000fca0001fe8405 */
[----:B------:R-:W-:Y:S01]  /*4940*/  @!P2 IMAD.X R59, R62, 0x1, R123, P0 ;  /* 0x000000013e3ba824 */ /* 0x000fe200000e067b */
[----:B--2---:R-:W-:-:S05]  /*4950*/  @!P2 PRMT R8, R132, 0x8880, RZ ;  /* 0x000088808408a816 */ /* 0x004fca00000000ff */
[----:B------:R-:W-:-:S04]  /*4960*/  @!P2 IMAD R9, R8, R121, RZ ;  /* 0x000000790809a224 */ /* 0x000fc800078e02ff */
[----:B------:R-:W-:-:S05]  /*4970*/  @!P2 IMAD R11, R86, R120, R9 ;  /* 0x00000078560ba224 */ /* 0x000fca00078e0209 */
[----:B------:R0:W-:Y:S04]  /*4980*/  @!P2 STG.E.U8 desc[UR38][R58.64], R11 ;  /* 0x0000000b3a00a986 */ /* 0x0001e8000c101126 */
[----:B------:R2:W4:Y:S01]  /*4990*/  @!P1 LDG.E.U8 R132, desc[UR38][R56.64+0x39] ;  /* 0x0000392638849981 */ /* 0x000522000c1e1100 */
[----:B------:R-:W-:-:S05]  /*49a0*/  IADD3 R63, P0, R20, 0x100, RZ ;  /* 0x00000100143f7810 */ /* 0x000fca0007f1e0ff */
[----:B------:R-:W-:Y:S01]  /*49b0*/  IMAD.X R21, RZ, RZ, R21, P0 ;  /* 0x000000ffff157224 */ /* 0x000fe200000e0615 */
[----:B------:R-:W-:-:S03]  /*49c0*/  ISETP.GE.AND P0, PT, R144, 0x101, PT ;  /* 0x000001019000780c */ /* 0x000fc60003f06270 */
[-C--:B------:R-:W-:Y:S01]  /*49d0*/  IMAD R8, R21, R12.reuse, RZ ;  /* 0x0000000c15087224 */ /* 0x080fe200078e02ff */
[----:B------:R-:W-:Y:S01]  /*49e0*/  ISETP.LT.OR P2, PT, R3, 0x1, !P0 ;  /* 0x000000010300780c */ /* 0x000fe20004741670 */
[----:B------:R-:W-:-:S04]  /*49f0*/  IMAD.WIDE.U32 R20, R63, R12, R14 ;  /* 0x0000000c3f147225 */ /* 0x000fc800078e000e */
[----:B-1----:R-:W-:Y:S01]  /*4a00*/  IMAD R61, R63, R13, R8 ;  /* 0x0000000d3f3d7224 */ /* 0x002fe200078e0208 */
[----:B------:R-:W-:Y:S02]  /*4a10*/  @!P1 IADD3 R13, P4, P5, R127, 0x39, R4 ;  /* 0x000000397f0d9810 */ /* 0x000fe40007d9e004 */
[----:B------:R-:W-:Y:S02]  /*4a20*/  IADD3 R20, P3, R20, R6, RZ ;  /* 0x0000000614147210 */ /* 0x000fe40007f7e0ff */
[----:B------:R-:W-:Y:S02]  /*4a30*/  @!P1 IADD3.X R14, R124, RZ, R5, P4, P5 ;  /* 0x000000ff7c0e9210 */ /* 0x000fe400027ea405 */
[----:B--2---:R-:W-:Y:S02]  /*4a40*/  @!P1 IADD3 R56, P4, R13, R126, RZ ;  /* 0x0000007e0d389210 */ /* 0x004fe40007f9e0ff */
[----:B------:R-:W-:-:S03]  /*4a50*/  IADD3.X R21, R7, R21, R61, P3, !PT ;  /* 0x0000001507157210 */ /* 0x000fc60001ffe43d */
[----:B------:R-:W-:Y:S01]  /*4a60*/  @!P1 IMAD.X R57, R14, 0x1, R123, P4 ;  /* 0x000000010e399824 */ /* 0x000fe200020e067b */
[----:B----4-:R-:W-:-:S05]  /*4a70*/  @!P1 PRMT R60, R132, 0x8880, RZ ;  /* 0x00008880843c9816 */ /* 0x010fca00000000ff */
[----:B------:R-:W-:-:S04]  /*4a80*/  @!P1 IMAD.MOV.U32 R8, RZ, RZ, R60 ;  /* 0x000000ffff089224 */ /* 0x000fc800078e003c */
[----:B------:R-:W-:-:S04]  /*4a90*/  @!P1 IMAD R9, R8, R121, RZ ;  /* 0x0000007908099224 */ /* 0x000fc800078e02ff */
[----:B------:R-:W-:-:S05]  /*4aa0*/  @!P1 IMAD R87, R87, R120, R9 ;  /* 0x0000007857579224 */ /* 0x000fca00078e0209 */
[----:B------:R-:W-:Y:S04]  /*4ab0*/  @!P1 STG.E.U8 desc[UR38][R56.64], R87 ;  /* 0x0000005738009986 */ /* 0x000fe8000c101126 */
        /* <DEDUP_REMOVED lines=9> */
[----:B------:R-:W-:Y:S01]  /*4b50*/  IMAD.WIDE.U32 R12, R63, R12, R134 ;  /* 0x0000000c3f0c7225 */ /* 0x000fe200078e0086 */
[----:B------:R-:W-:-:S03]  /*4b60*/  ISETP.GE.AND P1, PT, R144, 0x109, PT ;  /* 0x000001099000780c */ /* 0x000fc60003f26270 */
[----:B------:R-:W-:Y:S01]  /*4b70*/  IMAD.IADD R14, R61, 0x1, R13 ;  /* 0x000000013d0e7824 */ /* 0x000fe200078e020d */
[----:B------:R-:W-:Y:S02]  /*4b80*/  IADD3 R6, P4, P5, R10, R6, R12 ;  /* 0x000000060a067210 */ /* 0x000fe40007d9e00c */
[----:B------:R-:W-:Y:S02]  /*4b90*/  ISETP.LT.OR P2, PT, R3, 0x1, !P1 ;  /* 0x000000010300780c */ /* 0x000fe40004f41670 */
[----:B------:R-:W-:Y:S02]  /*4ba0*/  IADD3.X R7, R15, R7, R14, P4, P5 ;  /* 0x000000070f077210 */ /* 0x000fe400027ea40e */
        /* <DEDUP_REMOVED lines=8> */
[----:B------:R-:W-:-:S04]  /*4c30*/  @!P2 IADD3 R10, P4, P5, R128, R4, R127 ;  /* 0x00000004800aa210 */ /* 0x000fc80007d9e07f */
[----:B0-----:R-:W-:Y:S02]  /*4c40*/  @!P2 IADD3.X R11, R125, R5, R124, P4, P5 ;  /* 0x000000057d0ba210 */ /* 0x001fe400027ea47c */
        /* <DEDUP_REMOVED lines=256> */
[----:B------:R-:W2:Y:S02]  /*5c50*/  @!P1 LDG.E.U8 R132, desc[UR38][R6.64+0x39] ;  /* 0x0000392606849981 */ /* 0x000ea4000c1e1100 */
[----:B--2---:R-:W-:-:S05]  /*5c60*/  @!P1 PRMT R8, R132, 0x8880, RZ ;  /* 0x0000888084089816 */ /* 0x004fca00000000ff */
[----:B------:R-:W-:-:S04]  /*5c70*/  @!P1 IMAD R9, R8, R121, RZ ;  /* 0x0000007908099224 */ /* 0x000fc800078e02ff */
[----:B------:R-:W-:Y:S01]  /*5c80*/  IMAD R9, R55, R120, R9 ;  /* 0x0000007837097224 */ /* 0x000fe200078e0209 */
[----:B-1----:R-:W-:Y:S06]  /*5c90*/  @P1 BRA `(.L_x_107) ;  /* 0x00000024002c1947 */ /* 0x002fec0003800000 */
[----:B------:R-:W-:-:S04]  /*5ca0*/  IADD3 R3, P0, P1, R127, 0x39, R4 ;  /* 0x000000397f037810 */ /* 0x000fc8000791e004 */
[----:B------:R-:W-:Y:S02]  /*5cb0*/  IADD3.X R6, R124, RZ, R5, P0, P1 ;  /* 0x000000ff7c067210 */ /* 0x000fe400007e2405 */
[----:B---3--:R-:W-:-:S05]  /*5cc0*/  IADD3 R4, P0, R3, R128, RZ ;  /* 0x0000008003047210 */ /* 0x008fca0007f1e0ff */
[----:B------:R-:W-:-:S05]  /*5cd0*/  IMAD.X R5, R6, 0x1, R125, P0 ;  /* 0x0000000106057824 */ /* 0x000fca00000e067d */
[----:B------:R1:W-:Y:S01]  /*5ce0*/  STG.E.U8 desc[UR38][R4.64], R9 ;  /* 0x0000000904007986 */ /* 0x0003e2000c101126 */
[----:B------:R-:W-:Y:S05]  /*5cf0*/  BRA `(.L_x_107) ;  /* 0x0000002400147947 */ /* 0x000fea0003800000 */
.L_x_36:
[----:B------:R-:W-:Y:S01]  /*5d00*/  ISETP.GE.AND P0, PT, R144, 0x89, PT ;  /* 0x000000899000780c */ /* 0x000fe20003f06270 */
[----:B------:R-:W-:Y:S01]  /*5d10*/  ULDC.64 UR4, c[0x0][0x5c0] ;  /* 0x0001700000047ab9 */ /* 0x000fe20000000a00 */
[----:B------:R-:W-:Y:S02]  /*5d20*/  LOP3.LUT R23, R23, 0xfeffffff, RZ, 0xc0, !PT ;  /* 0xfeffffff17177812 */ /* 0x000fe400078ec0ff */
[C---:B------:R-:W-:Y:S02]  /*5d30*/  ISETP.LT.OR P5, PT, R3.reuse, 0x1, !P0 ;  /* 0x000000010300780c */ /* 0x040fe400047a1670 */
[C---:B------:R-:W-:Y:S02]  /*5d40*/  ISETP.LT.OR P4, PT, R3.reuse, 0x2, !P0 ;  /* 0x000000020300780c */ /* 0x040fe40004781670 */
[----:B------:R-:W-:Y:S02]  /*5d50*/  IADD3 R162, P1, R162, UR4, RZ ;  /* 0x00000004a2a27c10 */ /* 0x000fe4000ff3e0ff */
[----:B------:R-:W-:-:S02]  /*5d60*/  ISETP.LT.OR P3, PT, R3, 0x9, !P0 ;  /* 0x000000090300780c */ /* 0x000fc40004761670 */
[----:B------:R-:W-:-:S05]  /*5d70*/  IADD3.X R163, R140, UR5, RZ, P1, !PT ;  /* 0x000000058ca37c10 */ /* 0x000fca0008ffe4ff */
[----:B------:R-:W-:Y:S02]  /*5d80*/  @P5 LOP3.LUT R23, R23, 0x1000000, RZ, 0xfc, !PT ;  /* 0x0100000017175812 */ /* 0x000fe400078efcff */
[----:B------:R-:W-:Y:S02]  /*5d90*/  @!P5 IADD3 R166, P1, P2, R126, R162, R127 ;  /* 0x000000a27ea6d210 */ /* 0x000fe40007a3e07f */
[----:B------:R-:W-:Y:S02]  /*5da0*/  LOP3.LUT R23, R23, 0xfffffffe, RZ, 0xc0, !PT ;  /* 0xfffffffe17177812 */ /* 0x000fe400078ec0ff */
[----:B------:R-:W-:Y:S02]  /*5db0*/  @!P5 IADD3.X R167, R123, R163, R124, P1, P2 ;  /* 0x000000a37ba7d210 */ /* 0x000fe40000fe447c */
[----:B------:R-:W-:Y:S02]  /*5dc0*/  @!P4 IADD3 R183, P1, P2, R127, 0x1, R162 ;  /* 0x000000017fb7c810 */ /* 0x000fe40007a3e0a2 */
[----:B------:R-:W-:-:S02]  /*5dd0*/  @P4 LOP3.LUT R23, R23, 0x1, RZ, 0xfc, !PT ;  /* 0x0000000117174812 */ /* 0x000fc400078efcff */
[C-C-:B------:R-:W-:Y:S02]  /*5de0*/  @!P4 IADD3.X R182, R124.reuse, RZ, R163.reuse, P1, P2 ;  /* 0x000000ff7cb6c210 */ /* 0x140fe40000fe44a3 */
[----:B------:R-:W-:Y:S02]  /*5df0*/  LOP3.LUT R23, R23, 0xfffffffb, RZ, 0xc0, !PT ;  /* 0xfffffffb17177812 */ /* 0x000fe400078ec0ff */
[----:B------:R-:W-:Y:S02]  /*5e00*/  @!P3 IADD3 R181, P1, P2, R127, 0x8, R162 ;  /* 0x000000087fb5b810 */ /* 0x000fe40007a3e0a2 */
[----:B------:R-:W-:Y:S02]  /*5e10*/  @P3 LOP3.LUT R23, R23, 0x4, RZ, 0xfc, !PT ;  /* 0x0000000417173812 */ /* 0x000fe400078efcff */
[----:B------:R-:W-:Y:S02]  /*5e20*/  @!P3 IADD3.X R180, R124, RZ, R163, P1, P2 ;  /* 0x000000ff7cb4b210 */ /* 0x000fe40000fe44a3 */
[----:B------:R-:W-:-:S02]  /*5e30*/  ISETP.LT.OR P3, PT, R3, 0xa, !P0 ;  /* 0x0000000a0300780c */ /* 0x000fc40004761670 */
[----:B------:R-:W-:-:S11]  /*5e40*/  LOP3.LUT R23, R23, 0xfffffffd, RZ, 0xc0, !PT ;  /* 0xfffffffd17177812 */ /* 0x000fd600078ec0ff */
[----:B------:R-:W-:Y:S02]  /*5e50*/  @!P3 IADD3 R179, P1, P2, R127, 0x9, R162 ;  /* 0x000000097fb3b810 */ /* 0x000fe40007a3e0a2 */
[----:B------:R-:W-:Y:S02]  /*5e60*/  @P3 LOP3.LUT R23, R23, 0x2, RZ, 0xfc, !PT ;  /* 0x0000000217173812 */ /* 0x000fe400078efcff */
[----:B------:R-:W-:Y:S02]  /*5e70*/  @!P3 IADD3.X R178, R124, RZ, R163, P1, P2 ;  /* 0x000000ff7cb2b210 */ /* 0x000fe40000fe44a3 */
[----:B------:R-:W-:Y:S02]  /*5e80*/  ISETP.LT.OR P3, PT, R3, 0x11, !P0 ;  /* 0x000000110300780c */ /* 0x000fe40004761670 */
        /* <DEDUP_REMOVED lines=55> */
[----:B------:R-:W-:Y:S02]  /*6200*/  LOP3.LUT R23, R23, 0xffffffef, RZ, 0xc0, !PT ;  /* 0xffffffef17177812 */ /* 0x000fe400078ec0ff */
[----:B------:R-:W-:-:S09]  /*6210*/  ISETP.GE.AND P2, PT, R144, 0x109, PT ;  /* 0x000001099000780c */ /* 0x000fd20003f46270 */
[----:B------:R-:W-:Y:S02]  /*6220*/  @!P3 IADD3 R145, P0, P1, R127, 0x39, R162 ;  /* 0x000000397f91b810 */ /* 0x000fe4000791e0a2 */
[----:B------:R-:W-:Y:S02]  /*6230*/  @P3 LOP3.LUT R23, R23, 0x10, RZ, 0xfc, !PT ;  /* 0x0000001017173812 */ /* 0x000fe400078efcff */
[----:B------:R-:W-:Y:S02]  /*6240*/  @!P3 IADD3.X R148, R124, RZ, R163, P0, P1 ;  /* 0x000000ff7c94b210 */ /* 0x000fe400007e24a3 */
[----:B------:R-:W-:-:S13]  /*6250*/  ISETP.LT.OR P3, PT, R3, 0x1, !P2 ;  /* 0x000000010300780c */ /* 0x000fda0005761670 */
[----:B------:R-:W-:-:S04]  /*6260*/  @!P3 IADD3 R164, P0, P1, R128, R162, R127 ;  /* 0x000000a280a4b210 */ /* 0x000fc8000791e07f */
[----:B------:R-:W-:Y:S02]  /*6270*/  @!P3 IADD3.X R165, R125, R163, R124, P0, P1 ;  /* 0x000000a37da5b210 */ /* 0x000fe400007e247c */
[----:B------:R-:W-:-:S13]  /*6280*/  ISETP.LT.OR P3, PT, R3, 0x2, !P2 ;  /* 0x000000020300780c */ /* 0x000fda0005761670 */
[----:B------:R-:W-:-:S04]  /*6290*/  @!P3 IADD3 R143, P0, P1, R127, 0x1, R162 ;  /* 0x000000017f8fb810 */ /* 0x000fc8000791e0a2 */
[----:B------:R-:W-:Y:S02]  /*62a0*/  @!P3 IADD3.X R142, R124, RZ, R163, P0, P1 ;  /* 0x000000ff7c8eb210 */ /* 0x000fe400007e24a3 */
        /* <DEDUP_REMOVED lines=24> */
[----:B------:R-:W-:-:S04]  /*6430*/  ISETP.LT.OR P3, PT, R3, 0x29, !P2 ;  /* 0x000000290300780c */ /* 0x000fc80005761670 */
[----:B------:R-:W-:-:S09]  /*6440*/  P2R R13, PR, RZ, 0x8 ;  /* 0x00000008ff0d7803 */ /* 0x000fd20000000000 */
[----:B------:R-:W-:-:S04]  /*6450*/  @!P3 IADD3 R9, P0, P1, R127, 0x28, R162 ;  /* 0x000000287f09b810 */ /* 0x000fc8000791e0a2 */
[----:B------:R-:W-:Y:S02]  /*6460*/  @!P3 IADD3.X R8, R124, RZ, R163, P0, P1 ;  /* 0x000000ff7c08b210 */ /* 0x000fe400007e24a3 */
[----:B------:R-:W-:Y:S02]  /*6470*/  ISETP.LT.OR P0, PT, R3, 0x2a, !P2 ;  /* 0x0000002a0300780c */ /* 0x000fe40005701670 */
[----:B------:R-:W-:Y:S02]  /*6480*/  LOP3.LUT P3, RZ, R23, 0x2, RZ, 0xc0, !PT ;  /* 0x0000000217ff7812 */ /* 0x000fe4000786c0ff */
[----:B------:R-:W-:-:S09]  /*6490*/  P2R R153, PR, RZ, 0x1 ;  /* 0x00000001ff997803 */ /* 0x000fd20000000000 */
[----:B------:R-:W-:-:S04]  /*64a0*/  @!P0 IADD3 R7, P1, P4, R127, 0x29, R162 ;  /* 0x000000297f078810 */ /* 0x000fc80007c3e0a2 */
[----:B------:R-:W-:Y:S02]  /*64b0*/  @!P0 IADD3.X R6, R124, RZ, R163, P1, P4 ;  /* 0x000000ff7c068210 */ /* 0x000fe40000fe84a3 */
[----:B------:R-:W-:Y:S02]  /*64c0*/  ISETP.LT.OR P1, PT, R3, 0x31, !P2 ;  /* 0x000000310300780c */ /* 0x000fe40005721670 */
[----:B------:R-:W-:-:S11]  /*64d0*/  LOP3.LUT P0, RZ, R23, 0x1, RZ, 0xc0, !PT ;  /* 0x0000000117ff7812 */ /* 0x000fd6000780c0ff */
[----:B------:R-:W-:Y:S02]  /*64e0*/  @!P1 IADD3 R5, P4, P5, R127, 0x30, R162 ;  /* 0x000000307f059810 */ /* 0x000fe40007d9e0a2 */
[----:B------:R-:W-:Y:S02]  /*64f0*/  @!P0 IMAD R59, R59, R120, RZ ;  /* 0x000000783b3b8224 */ /* 0x000fe400078e02ff */
[----:B------:R-:W-:Y:S02]  /*6500*/  @!P1 IADD3.X R4, R124, RZ, R163, P4, P5 ;  /* 0x000000ff7c049210 */ /* 0x000fe400027ea4a3 */
[----:B------:R-:W-:-:S04]  /*6510*/  ISETP.GE.AND P5, PT, R144, 0x1, PT ;  /* 0x000000019000780c */ /* 0x000fc80003fa6270 */
[----:B------:R-:W-:-:S13]  /*6520*/  ISETP.LT.OR P4, PT, R3, 0x1, !P5 ;  /* 0x000000010300780c */ /* 0x000fda0006f81670 */
[----:B------:R-:W-:-:S05]  /*6530*/  @!P4 IMAD R185, R88, R120, RZ ;  /* 0x0000007858b9c224 */ /* 0x000fca00078e02ff */
[----:B------:R0:W-:Y:S01]  /*6540*/  @!P4 STG.E.U8 desc[UR38][R162.64], R185 ;  /* 0x000000b9a200c986 */ /* 0x0001e2000c101126 */
[----:B------:R-:W-:-:S13]  /*6550*/  ISETP.LT.OR P4, PT, R3, 0x2, !P5 ;  /* 0x000000020300780c */ /* 0x000fda0006f81670 */
[----:B------:R-:W-:-:S05]  /*6560*/  @!P4 IMAD R187, R89, R120, RZ ;  /* 0x0000007859bbc224 */ /* 0x000fca00078e02ff */
[----:B------:R-:W-:Y:S01]  /*6570*/  @!P4 STG.E.U8 desc[UR38][R162.64+0x1], R187 ;  /* 0x000001bba200c986 */ /* 0x000fe2000c101126 */
[----:B------:R-:W-:-:S05]  /*6580*/  IADD3 R88, P4, R162, R127, RZ ;  /* 0x0000007fa2587210 */ /* 0x000fca0007f9e0ff */
[----:B------:R-:W-:Y:S01]  /*6590*/  IMAD.X R89, R163, 0x1, R124, P4 ;  /* 0x00000001a3597824 */ /* 0x000fe200020e067c */
[----:B------:R-:W-:-:S04]  /*65a0*/  ISETP.GE.AND P4, PT, R144, 0x9, PT ;  /* 0x000000099000780c */ /* 0x000fc80003f86270 */
[----:B------:R-:W-:-:S13]  /*65b0*/  ISETP.LT.OR P6, PT, R3, 0x1, !P4 ;  /* 0x000000010300780c */ /* 0x000fda00067c1670 */
[----:B------:R-:W-:-:S05]  /*65c0*/  @!P6 IMAD R189, R90, R120, RZ ;  /* 0x000000785abde224 */ /* 0x000fca00078e02ff */
[----:B------:R-:W-:Y:S01]  /*65d0*/  @!P6 STG.E.U8 desc[UR38][R88.64], R189 ;  /* 0x000000bd5800e986 */ /* 0x000fe2000c101126 */
[----:B------:R-:W-:-:S13]  /*65e0*/  ISETP.LT.OR P6, PT, R3, 0x2, !P4 ;  /* 0x000000020300780c */ /* 0x000fda00067c1670 */
[----:B------:R-:W-:-:S05]  /*65f0*/  @!P6 IMAD R91, R91, R120, RZ ;  /* 0x000000785b5be224 */ /* 0x000fca00078e02ff */
[----:B------:R1:W-:Y:S01]  /*6600*/  @!P6 STG.E.U8 desc[UR38][R88.64+0x1], R91 ;  /* 0x0000015b5800e986 */ /* 0x0003e2000c101126 */
[----:B------:R-:W-:-:S13]  /*6610*/  ISETP.LT.OR P6, PT, R3, 0x9, !P5 ;  /* 0x000000090300780c */ /* 0x000fda0006fc1670 */
[----:B0-----:R-:W-:Y:S02]  /*6620*/  @!P6 IMAD R185, R92, R120, RZ ;  /* 0x000000785cb9e224 */ /* 0x001fe400078e02ff */
[----:B------:R-:W-:Y:S02]  /*6630*/  @!P6 IMAD.MOV.U32 R90, RZ, RZ, R162 ;  /* 0x000000ffff5ae224 */ /* 0x000fe400078e00a2 */
[----:B-1----:R-:W-:-:S05]  /*6640*/  @!P6 IMAD.MOV.U32 R91, RZ, RZ, R163 ;  /* 0x000000ffff5be224 */ /* 0x002fca00078e00a3 */
[----:B------:R0:W-:Y:S01]  /*6650*/  @!P6 STG.E.U8 desc[UR38][R90.64+0x8], R185 ;  /* 0x000008b95a00e986 */ /* 0x0001e2000c101126 */
[----:B------:R-:W-:-:S13]  /*6660*/  ISETP.LT.OR P6, PT, R3, 0xa, !P5 ;  /* 0x0000000a0300780c */ /* 0x000fda0006fc1670 */
[----:B------:R-:W-:Y:S02]  /*6670*/  @!P6 IMAD R93, R93, R120, RZ ;  /* 0x000000785d5de224 */ /* 0x000fe400078e02ff */
[----:B0-----:R-:W-:Y:S02]  /*6680*/  @!P6 IMAD.MOV.U32 R90, RZ, RZ, R162 ;  /* 0x000000ffff5ae224 */ /* 0x001fe400078e00a2 */
[----:B------:R-:W-:-:S05]  /*6690*/  @!P6 IMAD.MOV.U32 R91, RZ, RZ, R163 ;  /* 0x000000ffff5be224 */ /* 0x000fca00078e00a3 */
[----:B------:R0:W-:Y:S01]  /*66a0*/  @!P6 STG.E.U8 desc[UR38][R90.64+0x9], R93 ;  /* 0x0000095d5a00e986 */ /* 0x0001e2000c101126 */
[----:B------:R-:W-:-:S13]  /*66b0*/  ISETP.LT.OR P6, PT, R3, 0x9, !P4 ;  /* 0x000000090300780c */ /* 0x000fda00067c1670 */
[----:B------:R-:W-:-:S05]  /*66c0*/  @!P6 IMAD R187, R94, R120, RZ ;  /* 0x000000785ebbe224 */ /* 0x000fca00078e02ff */
[----:B------:R-:W-:Y:S01]  /*66d0*/  @!P6 STG.E.U8 desc[UR38][R88.64+0x8], R187 ;  /* 0x000008bb5800e986 */ /* 0x000fe2000c101126 */
[----:B------:R-:W-:-:S13]  /*66e0*/  ISETP.LT.OR P6, PT, R3, 0xa, !P4 ;  /* 0x0000000a0300780c */ /* 0x000fda00067c1670 */
[----:B------:R-:W-:-:S05]  /*66f0*/  @!P6 IMAD R95, R95, R120, RZ ;  /* 0x000000785f5fe224 */ /* 0x000fca00078e02ff */
[----:B------:R-:W-:Y:S01]  /*6700*/  @!P6 STG.E.U8 desc[UR38][R88.64+0x9], R95 ;  /* 0x0000095f5800e986 */ /* 0x000fe2000c101126 */
[----:B------:R-:W-:-:S13]  /*6710*/  ISETP.LT.OR P6, PT, R3, 0x11, !P5 ;  /* 0x000000110300780c */ /* 0x000fda0006fc1670 */
[----:B------:R-:W-:Y:S02]  /*6720*/  @!P6 IMAD R185, R96, R120, RZ ;  /* 0x0000007860b9e224 */ /* 0x000fe400078e02ff */
[----:B0-----:R-:W-:Y:S02]  /*6730*/  @!P6 IMAD.MOV.U32 R90, RZ, RZ, R162 ;  /* 0x000000ffff5ae224 */ /* 0x001fe400078e00a2 */
[----:B------:R-:W-:-:S05]  /*6740*/  @!P6 IMAD.MOV.U32 R91, RZ, RZ, R163 ;  /* 0x000000ffff5be224 */ /* 0x000fca00078e00a3 */
        /* <DEDUP_REMOVED lines=76> */
[C---:B------:R-:W-:Y:S02]  /*6c10*/  ISETP.LT.OR P6, PT, R3.reuse, 0x39, !P5 ;  /* 0x000000390300780c */ /* 0x040fe40006fc1670 */
[----:B------:R-:W-:-:S11]  /*6c20*/  ISETP.LT.OR P5, PT, R3, 0x3a, !P5 ;  /* 0x0000003a0300780c */ /* 0x000fd60006fa1670 */
[-C--:B------:R-:W-:Y:S02]  /*6c30*/  @!P6 IMAD R95, R116, R120.reuse, RZ ;  /* 0x00000078745fe224 */ /* 0x080fe400078e02ff */
[----:B0-----:R-:W-:Y:S02]  /*6c40*/  @!P6 IMAD.MOV.U32 R90, RZ, RZ, R162 ;  /* 0x000000ffff5ae224 */ /* 0x001fe400078e00a2 */
[----:B------:R-:W-:Y:S02]  /*6c50*/  @!P6 IMAD.MOV.U32 R91, RZ, RZ, R163 ;  /* 0x000000ffff5be224 */ /* 0x000fe400078e00a3 */
[----:B------:R-:W-:-:S03]  /*6c60*/  @!P5 IMAD R117, R117, R120, RZ ;  /* 0x000000787575d224 */ /* 0x000fc600078e02ff */
[----:B------:R0:W-:Y:S02]  /*6c70*/  @!P6 STG.E.U8 desc[UR38][R90.64+0x38], R95 ;  /* 0x0000385f5a00e986 */ /* 0x0001e4000c101126 */
[----:B0-----:R-:W-:Y:S02]  /*6c80*/  @!P5 IMAD.MOV.U32 R90, RZ, RZ, R162 ;  /* 0x000000ffff5ad224 */ /* 0x001fe400078e00a2 */
[----:B------:R-:W-:-:S05]  /*6c90*/  @!P5 IMAD.MOV.U32 R91, RZ, RZ, R163 ;  /* 0x000000ffff5bd224 */ /* 0x000fca00078e00a3 */
[----:B------:R0:W-:Y:S01]  /*6ca0*/  @!P5 STG.E.U8 desc[UR38][R90.64+0x39], R117 ;  /* 0x000039755a00d986 */ /* 0x0001e2000c101126 */
[C---:B------:R-:W-:Y:S02]  /*6cb0*/  ISETP.LT.OR P5, PT, R3.reuse, 0x39, !P4 ;  /* 0x000000390300780c */ /* 0x040fe400067a1670 */
[----:B------:R-:W-:-:S11]  /*6cc0*/  ISETP.LT.OR P4, PT, R3, 0x3a, !P4 ;  /* 0x0000003a0300780c */ /* 0x000fd60006781670 */
[-C--:B------:R-:W-:Y:S02]  /*6cd0*/  @!P5 IMAD R97, R118, R120.reuse, RZ ;  /* 0x000000787661d224 */ /* 0x080fe400078e02ff */
[----:B------:R-:W-:Y:S02]  /*6ce0*/  @!P4 IMAD R119, R119, R120, RZ ;  /* 0x000000787777c224 */ /* 0x000fe400078e02ff */
[----:B0-----:R-:W-:Y:S01]  /*6cf0*/  @!P4 IMAD.MOV.U32 R90, RZ, RZ, R88 ;  /* 0x000000ffff5ac224 */ /* 0x001fe200078e0058 */
[----:B------:R0:W-:Y:S01]  /*6d00*/  @!P5 STG.E.U8 desc[UR38][R88.64+0x38], R97 ;  /* 0x000038615800d986 */ /* 0x0001e2000c101126 */
[----:B------:R-:W-:-:S05]  /*6d10*/  @!P4 IMAD.MOV.U32 R91, RZ, RZ, R89 ;  /* 0x000000ffff5bc224 */ /* 0x000fca00078e0059 */
[----:B------:R-:W-:Y:S01]  /*6d20*/  @!P4 STG.E.U8 desc[UR38][R90.64+0x39], R119 ;  /* 0x000039775a00c986 */ /* 0x000fe2000c101126 */
[----:B------:R-:W-:-:S04]  /*6d30*/  ISETP.GE.AND P4, PT, R144, 0x81, PT ;  /* 0x000000819000780c */ /* 0x000fc80003f86270 */
[----:B------:R-:W-:-:S13]  /*6d40*/  ISETP.LT.OR P5, PT, R3, 0x1, !P4 ;  /* 0x000000010300780c */ /* 0x000fda00067a1670 */
[----:B------:R-:W-:Y:S01]  /*6d50*/  @!P5 IADD3 R92, P6, R162, R126, RZ ;  /* 0x0000007ea25cd210 */ /* 0x000fe20007fde0ff */
[----:B------:R-:W-:-:S04]  /*6d60*/  @!P5 IMAD R95, R56, R120, RZ ;  /* 0x00000078385fd224 */ /* 0x000fc800078e02ff */
[----:B------:R-:W-:-:S05]  /*6d70*/  @!P5 IMAD.X R93, R163, 0x1, R123, P6 ;  /* 0x00000001a35dd824 */ /* 0x000fca00030e067b */
[----:B------:R1:W-:Y:S01]  /*6d80*/  @!P5 STG.E.U8 desc[UR38][R92.64], R95 ;  /* 0x0000005f5c00d986 */ /* 0x0003e2000c101126 */
[----:B------:R-:W-:-:S13]  /*6d90*/  ISETP.LT.OR P5, PT, R3, 0x2, !P4 ;  /* 0x000000020300780c */ /* 0x000fda00067a1670 */
[----:B0-----:R-:W-:Y:S01]  /*6da0*/  @!P5 IADD3 R88, P6, R162, R126, RZ ;  /* 0x0000007ea258d210 */ /* 0x001fe20007fde0ff */
[----:B------:R-:W-:-:S04]  /*6db0*/  @!P5 IMAD R97, R57, R120, RZ ;  /* 0x000000783961d224 */ /* 0x000fc800078e02ff */
[----:B------:R-:W-:Y:S01]  /*6dc0*/  @!P5 IMAD.X R89, R163, 0x1, R123, P6 ;  /* 0x00000001a359d824 */ /* 0x000fe200030e067b */
[----:B------:R-:W-:-:S04]  /*6dd0*/  LOP3.LUT P6, RZ, R23, 0x1000000, RZ, 0xc0, !PT ;  /* 0x0100000017ff7812 */ /* 0x000fc800078cc0ff */
[----:B------:R-:W-:Y:S01]  /*6de0*/  @!P5 STG.E.U8 desc[UR38][R88.64+0x1], R97 ;  /* 0x000001615800d986 */ /* 0x000fe2000c101126 */
[----:B------:R-:W-:-:S05]  /*6df0*/  @!P0 IADD3 R56, P5, R183, R126, RZ ;  /* 0x0000007eb7388210 */ /* 0x000fca0007fbe0ff */
[----:B------:R-:W-:Y:S01]  /*6e00*/  @!P0 IMAD.X R57, R182, 0x1, R123, P5 ;  /* 0x00000001b6398824 */ /* 0x000fe200028e067b */
[----:B------:R-:W-:Y:S02]  /*6e10*/  ISETP.LT.OR P5, PT, R3, 0x9, !P4 ;  /* 0x000000090300780c */ /* 0x000fe400067a1670 */
[----:B------:R-:W-:-:S05]  /*6e20*/  @!P6 IMAD R99, R58, R120, RZ ;  /* 0x000000783a63e224 */ /* 0x000fca00078e02ff */
[----:B------:R-:W-:Y:S04]  /*6e30*/  @!P6 STG.E.U8 desc[UR38][R166.64], R99 ;  /* 0x00000063a600e986 */ /* 0x000fe8000c101126 */
[----:B------:R-:W-:Y:S01]  /*6e40*/  @!P0 STG.E.U8 desc[UR38][R56.64], R59 ;  /* 0x0000003b38008986 */ /* 0x000fe2000c101126 */
[----:B------:R-:W-:Y:S01]  /*6e50*/  LOP3.LUT P0, RZ, R23, 0x20, RZ, 0xc0, !PT ;  /* 0x0000002017ff7812 */ /* 0x000fe2000780c0ff */
[----:B-1----:R-:W-:Y:S01]  /*6e60*/  @!P5 IMAD R93, R60, R120, RZ ;  /* 0x000000783c5dd224 */ /* 0x002fe200078e02ff */
[----:B------:R-:W-:-:S05]  /*6e70*/  @!P5 IADD3 R90, P6, R162, R126, RZ ;  /* 0x0000007ea25ad210 */ /* 0x000fca0007fde0ff */
[----:B------:R-:W-:-:S05]  /*6e80*/  @!P5 IMAD.X R91, R163, 0x1, R123, P6 ;  /* 0x00000001a35bd824 */ /* 0x000fca00030e067b */
[----:B------:R0:W-:Y:S01]  /*6e90*/  @!P5 STG.E.U8 desc[UR38][R90.64+0x8], R93 ;  /* 0x0000085d5a00d986 */ /* 0x0001e2000c101126 */
[----:B------:R-:W-:Y:S01]  /*6ea0*/  ISETP.LT.OR P5, PT, R3, 0xa, !P4 ;  /* 0x0000000a0300780c */ /* 0x000fe200067a1670 */
[-C--:B------:R-:W-:Y:S02]  /*6eb0*/  @!P0 IMAD R67, R67, R120.reuse, RZ ;  /* 0x0000007843438224 */ /* 0x080fe400078e02ff */
[----:B0-----:R-:W-:-:S10]  /*6ec0*/  @!P3 IMAD R91, R63, R120, RZ ;  /* 0x000000783f5bb224 */ /* 0x001fd400078e02ff */
[----:B------:R-:W-:Y:S01]  /*6ed0*/  @!P5 IADD3 R88, P6, R162, R126, RZ ;  /* 0x0000007ea258d210 */ /* 0x000fe20007fde0ff */
[----:B------:R-:W-:-:S04]  /*6ee0*/  @!P5 IMAD R95, R61, R120, RZ ;  /* 0x000000783d5fd224 */ /* 0x000fc800078e02ff */
[----:B------:R-:W-:Y:S01]  /*6ef0*/  @!P5 IMAD.X R89, R163, 0x1, R123, P6 ;  /* 0x00000001a359d824 */ /* 0x000fe200030e067b */
[----:B------:R-:W-:-:S04]  /*6f00*/  LOP3.LUT P6, RZ, R23, 0x4, RZ, 0xc0, !PT ;  /* 0x0000000417ff7812 */ /* 0x000fc800078cc0ff */
[----:B------:R0:W-:Y:S09]  /*6f10*/  @!P5 STG.E.U8 desc[UR38][R88.64+0x9], R95 ;  /* 0x0000095f5800d986 */ /* 0x0001f2000c101126 */
[----:B------:R-:W-:Y:S01]  /*6f20*/  @!P6 IADD3 R56, P5, R181, R126, RZ ;  /* 0x0000007eb538e210 */ /* 0x000fe20007fbe0ff */
[----:B------:R-:W-:-:S04]  /*6f30*/  @!P6 IMAD R97, R62, R120, RZ ;  /* 0x000000783e61e224 */ /* 0x000fc800078e02ff */
[----:B------:R-:W-:Y:S01]  /*6f40*/  @!P6 IMAD.X R57, R180, 0x1, R123, P5 ;  /* 0x00000001b439e824 */ /* 0x000fe200028e067b */
[----:B------:R-:W-:-:S04]  /*6f50*/  @!P3 IADD3 R58, P5, R179, R126, RZ ;  /* 0x0000007eb33ab210 */ /* 0x000fc80007fbe0ff */
[----:B------:R1:W-:Y:S01]  /*6f60*/  @!P6 STG.E.U8 desc[UR38][R56.64], R97 ;  /* 0x000000613800e986 */ /* 0x0003e2000c101126 */
[----:B------:R-:W-:Y:S01]  /*6f70*/  @!P3 IMAD.X R59, R178, 0x1, R123, P5 ;  /* 0x00000001b23bb824 */ /* 0x000fe200028e067b */
[----:B------:R-:W-:-:S04]  /*6f80*/  ISETP.LT.OR P5, PT, R3, 0x11, !P4 ;  /* 0x000000110300780c */ /* 0x000fc800067a1670 */
[----:B------:R2:W-:Y:S01]  /*6f90*/  @!P3 STG.E.U8 desc[UR38][R58.64], R91 ;  /* 0x0000005b3a00b986 */ /* 0x0005e2000c101126 */
[----:B------:R-:W-:-:S08]  /*6fa0*/  LOP3.LUT P3, RZ, R23, 0x40, RZ, 0xc0, !PT ;  /* 0x0000004017ff7812 */ /* 0x000fd0000786c0ff */
[----:B------:R-:W-:Y:S01]  /*6fb0*/  @!P5 IADD3 R60, P6, R162, R126, RZ ;  /* 0x0000007ea23cd210 */ /* 0x000fe20007fde0ff */
[----:B0-----:R-:W-:-:S04]  /*6fc0*/  @!P5 IMAD R89, R64, R120, RZ ;  /* 0x000000784059d224 */ /* 0x001fc800078e02ff */
[----:B------:R-:W-:Y:S02]  /*6fd0*/  @!P5 IMAD.X R61, R163, 0x1, R123, P6 ;  /* 0x00000001a33dd824 */ /* 0x000fe400030e067b */
[----:B------:R-:W-:-:S03]  /*6fe0*/  @!P3 IMAD R71, R71, R120, RZ ;  /* 0x000000784747b224 */ /* 0x000fc600078e02ff */
[----:B------:R0:W-:Y:S01]  /*6ff0*/  @!P5 STG.E.U8 desc[UR38][R60.64+0x10], R89 ;  /* 0x000010593c00d986 */ /* 0x0001e2000c101126 */
[----:B------:R-:W-:-:S13]  /*7000*/  ISETP.LT.OR P5, PT, R3, 0x12, !P4 ;  /* 0x000000120300780c */ /* 0x000fda00067a1670 */
[----:B------:R-:W-:Y:S01]  /*7010*/  @!P5 IADD3 R62, P6, R162, R126, RZ ;  /* 0x0000007ea23ed210 */ /* 0x000fe20007fde0ff */
[----:B------:R-:W-:-:S04]  /*7020*/  @!P5 IMAD R65, R65, R120, RZ ;  /* 0x000000784141d224 */ /* 0x000fc800078e02ff */
[----:B------:R-:W-:Y:S01]  /*7030*/  @!P5 IMAD.X R63, R163, 0x1, R123, P6 ;  /* 0x00000001a33fd824 */ /* 0x000fe200030e067b */
[----:B------:R-:W-:-:S04]  /*7040*/  LOP3.LUT P6, RZ, R23, 0x8, RZ, 0xc0, !PT ;  /* 0x0000000817ff7812 */ /* 0x000fc800078cc0ff */
[----:B------:R3:W-:Y:S09]  /*7050*/  @!P5 STG.E.U8 desc[UR38][R62.64+0x11], R65 ;  /* 0x000011413e00d986 */ /* 0x0007f2000c101126 */
[----:B-1----:R-:W-:Y:S01]  /*7060*/  @!P6 IADD3 R56, P5, R177, R126, RZ ;  /* 0x0000007eb138e210 */ /* 0x002fe20007fbe0ff */
[----:B--2---:R-:W-:-:S04]  /*7070*/  @!P6 IMAD R91, R66, R120, RZ ;  /* 0x00000078425be224 */ /* 0x004fc800078e02ff */
[----:B------:R-:W-:Y:S01]  /*7080*/  @!P6 IMAD.X R57, R176, 0x1, R123, P5 ;  /* 0x00000001b039e824 */ /* 0x000fe200028e067b */
[----:B------:R-:W-:-:S04]  /*7090*/  @!P0 IADD3 R58, P5, R175, R126, RZ ;  /* 0x0000007eaf3a8210 */ /* 0x000fc80007fbe0ff */
[----:B------:R1:W-:Y:S01]  /*70a0*/  @!P6 STG.E.U8 desc[UR38][R56.64], R91 ;  /* 0x0000005b3800e986 */ /* 0x0003e2000c101126 */
[----:B------:R-:W-:Y:S01]  /*70b0*/  @!P0 IMAD.X R59, R174, 0x1, R123, P5 ;  /* 0x00000001ae3b8824 */ /* 0x000fe200028e067b */
[----:B------:R-:W-:-:S04]  /*70c0*/  ISETP.LT.OR P5, PT, R3, 0x19, !P4 ;  /* 0x000000190300780c */ /* 0x000fc800067a1670 */
[----:B------:R2:W-:Y:S01]  /*70d0*/  @!P0 STG.E.U8 desc[UR38][R58.64], R67 ;  /* 0x000000433a008986 */ /* 0x0005e2000c101126 */
[----:B------:R-:W-:-:S08]  /*70e0*/  LOP3.LUT P0, RZ, R23, 0x100, RZ, 0xc0, !PT ;  /* 0x0000010017ff7812 */ /* 0x000fd0000780c0ff */
[----:B0-----:R-:W-:Y:S01]  /*70f0*/  @!P5 IADD3 R60, P6, R162, R126, RZ ;  /* 0x0000007ea23cd210 */ /* 0x001fe20007fde0ff */
[----:B---3--:R-:W-:-:S04]  /*7100*/  @!P5 IMAD R65, R68, R120, RZ ;  /* 0x000000784441d224 */ /* 0x008fc800078e02ff */
        /* <DEDUP_REMOVED lines=19> */
[----:B------:R-:W-:-:S04]  /*7240*/  @!P5 IMAD R65, R72, R120, RZ ;  /* 0x000000784841d224 */ /* 0x000fc800078e02ff */
[----:B------:R-:W-:Y:S02]  /*7250*/  @!P5 IMAD.X R61, R163, 0x1, R123, P6 ;  /* 0x00000001a33dd824 */ /* 0x000fe400030e067b */
[----:B------:R-:W-:-:S03]  /*7260*/  @!P3 IMAD R79, R79, R120, RZ ;  /* 0x000000784f4fb224 */ /* 0x000fc600078e02ff */
[----:B------:R0:W-:Y:S01]  /*7270*/  @!P5 STG.E.U8 desc[UR38][R60.64+0x20], R65 ;  /* 0x000020413c00d986 */ /* 0x0001e2000c101126 */
[----:B------:R-:W-:-:S13]  /*7280*/  ISETP.LT.OR P5, PT, R3, 0x22, !P4 ;  /* 0x000000220300780c */ /* 0x000fda00067a1670 */
[----:B---3--:R-:W-:Y:S01]  /*7290*/  @!P5 IADD3 R62, P6, R162, R126, RZ ;  /* 0x0000007ea23ed210 */ /* 0x008fe20007fde0ff */
[----:B------:R-:W-:-:S04]  /*72a0*/  @!P5 IMAD R73, R73, R120, RZ ;  /* 0x000000784949d224 */ /* 0x000fc800078e02ff */
[----:B------:R-:W-:Y:S01]  /*72b0*/  @!P5 IMAD.X R63, R163, 0x1, R123, P6 ;  /* 0x00000001a33fd824 */ /* 0x000fe200030e067b */
[----:B------:R-:W-:-:S04]  /*72c0*/  LOP3.LUT P6, RZ, R23, 0x200, RZ, 0xc0, !PT ;  /* 0x0000020017ff7812 */ /* 0x000fc800078cc0ff */
[----:B------:R3:W-:Y:S09]  /*72d0*/  @!P5 STG.E.U8 desc[UR38][R62.64+0x21], R73 ;  /* 0x000021493e00d986 */ /* 0x0007f2000c101126 */
[----:B-1----:R-:W-:Y:S01]  /*72e0*/  @!P6 IADD3 R56, P5, R169, R126, RZ ;  /* 0x0000007ea938e210 */ /* 0x002fe20007fbe0ff */
[----:B------:R-:W-:-:S04]  /*72f0*/  @!P6 IMAD R67, R74, R120, RZ ;  /* 0x000000784a43e224 */ /* 0x000fc800078e02ff */
[----:B------:R-:W-:Y:S01]  /*7300*/  @!P6 IMAD.X R57, R168, 0x1, R123, P5 ;  /* 0x00000001a839e824 */ /* 0x000fe200028e067b */
[----:B--2---:R-:W-:-:S04]  /*7310*/  @!P0 IADD3 R58, P5, R161, R126, RZ ;  /* 0x0000007ea13a8210 */ /* 0x004fc80007fbe0ff */
[----:B------:R1:W-:Y:S01]  /*7320*/  @!P6 STG.E.U8 desc[UR38][R56.64], R67 ;  /* 0x000000433800e986 */ /* 0x0003e2000c101126 */
[----:B------:R-:W-:Y:S01]  /*7330*/  @!P0 IMAD.X R59, R160, 0x1, R123, P5 ;  /* 0x00000001a03b8824 */ /* 0x000fe200028e067b */
[----:B------:R-:W-:-:S04]  /*7340*/  ISETP.LT.OR P5, PT, R3, 0x29, !P4 ;  /* 0x000000290300780c */ /* 0x000fc800067a1670 */
[----:B------:R2:W-:Y:S01]  /*7350*/  @!P0 STG.E.U8 desc[UR38][R58.64], R75 ;  /* 0x0000004b3a008986 */ /* 0x0005e2000c101126 */
[----:B------:R-:W-:-:S08]  /*7360*/  LOP3.LUT P0, RZ, R23, 0x4000, RZ, 0xc0, !PT ;  /* 0x0000400017ff7812 */ /* 0x000fd0000780c0ff */
[----:B0-----:R-:W-:Y:S01]  /*7370*/  @!P5 IADD3 R60, P6, R162, R126, RZ ;  /* 0x0000007ea23cd210 */ /* 0x001fe20007fde0ff */
[----:B------:R-:W-:-:S04]  /*7380*/  @!P5 IMAD R65, R76, R120, RZ ;  /* 0x000000784c41d224 */ /* 0x000fc800078e02ff */
[----:B------:R-:W-:-:S05]  /*7390*/  @!P5 IMAD.X R61, R163, 0x1, R123, P6 ;  /* 0x00000001a33dd824 */ /* 0x000fca00030e067b */
        /* <DEDUP_REMOVED lines=26> */
[----:B------:R3:W-:Y:S01]  /*7540*/  @!P5 STG.E.U8 desc[UR38][R62.64+0x31], R81 ;  /* 0x000031513e00d986 */ /* 0x0007e2000c101126 */
[----:B-1----:R-:W-:-:S05]  /*7550*/  @!P0 IADD3 R56, P5, R155, R126, RZ ;  /* 0x0000007e9b388210 */ /* 0x002fca0007fbe0ff */
[----:B------:R-:W-:Y:S01]  /*7560*/  @!P0 IMAD.X R57, R154, 0x1, R123, P5 ;  /* 0x000000019a398824 */ /* 0x000fe200028e067b */
[----:B------:R-:W-:Y:S02]  /*7570*/  LOP3.LUT P5, RZ, R23, 0x4000, RZ, 0xc0, !PT ;  /* 0x0000400017ff7812 */ /* 0x000fe400078ac0ff */
[----:B------:R-:W-:Y:S01]  /*7580*/  @!P6 IMAD R83, R83, R120, RZ ;  /* 0x000000785353e224 */ /* 0x000fe200078e02ff */
[----:B------:R-:W-:-:S10]  /*7590*/  ISETP.NE.AND P0, PT, R153, RZ, PT ;  /* 0x000000ff9900720c */ /* 0x000fd40003f05270 */
[----:B------:R-:W-:-:S03]  /*75a0*/  @!P5 IMAD R67, R82, R120, RZ ;  /* 0x000000785243d224 */ /* 0x000fc600078e02ff */
[----:B------:R-:W-:Y:S02]  /*75b0*/  @!P0 IMAD R47, R47, R120, RZ ;  /* 0x000000782f2f8224 */ /* 0x000fe400078e02ff */
[----:B------:R1:W-:Y:S01]  /*75c0*/  @!P5 STG.E.U8 desc[UR38][R56.64], R67 ;  /* 0x000000433800d986 */ /* 0x0003e2000c101126 */
[----:B--2---:R-:W-:-:S05]  /*75d0*/  @!P6 IADD3 R58, P5, R151, R126, RZ ;  /* 0x0000007e973ae210 */ /* 0x004fca0007fbe0ff */
[----:B------:R-:W-:Y:S01]  /*75e0*/  @!P6 IMAD.X R59, R152, 0x1, R123, P5 ;  /* 0x00000001983be824 */ /* 0x000fe200028e067b */
[C---:B------:R-:W-:Y:S02]  /*75f0*/  ISETP.LT.OR P5, PT, R3.reuse, 0x39, !P4 ;  /* 0x000000390300780c */ /* 0x040fe400067a1670 */
[----:B------:R-:W-:Y:S02]  /*7600*/  ISETP.LT.OR P4, PT, R3, 0x3a, !P4 ;  /* 0x0000003a0300780c */ /* 0x000fe40006781670 */
[----:B------:R2:W-:Y:S09]  /*7610*/  @!P6 STG.E.U8 desc[UR38][R58.64], R83 ;  /* 0x000000533a00e986 */ /* 0x0005f2000c101126 */
[----:B0-----:R-:W-:Y:S01]  /*7620*/  @!P5 IADD3 R60, P6, R162, R126, RZ ;  /* 0x0000007ea23cd210 */ /* 0x001fe20007fde0ff */
[----:B------:R-:W-:-:S02]  /*7630*/  @!P5 IMAD R65, R84, R120, RZ ;  /* 0x000000785441d224 */ /* 0x000fc400078e02ff */
[----:B------:R-:W-:Y:S02]  /*7640*/  @!P4 IMAD R85, R85, R120, RZ ;  /* 0x000000785555c224 */ /* 0x000fe400078e02ff */
[----:B------:R-:W-:Y:S01]  /*7650*/  @!P5 IMAD.X R61, R163, 0x1, R123, P6 ;  /* 0x00000001a33dd824 */ /* 0x000fe200030e067b */
[----:B------:R-:W-:-:S04]  /*7660*/  LOP3.LUT P6, RZ, R23, 0x10000, RZ, 0xc0, !PT ;  /* 0x0001000017ff7812 */ /* 0x000fc800078cc0ff */
[----:B------:R0:W-:Y:S01]  /*7670*/  @!P5 STG.E.U8 desc[UR38][R60.64+0x38], R65 ;  /* 0x000038413c00d986 */ /* 0x0001e2000c101126 */
[----:B---3--:R-:W-:-:S05]  /*7680*/  @!P4 IADD3 R62, P5, R162, R126, RZ ;  /* 0x0000007ea23ec210 */ /* 0x008fca0007fbe0ff */
[----:B------:R-:W-:-:S03]  /*7690*/  @!P4 IMAD.X R63, R163, 0x1, R123, P5 ;  /* 0x00000001a33fc824 */ /* 0x000fc600028e067b */
[----:B-1----:R-:W-:Y:S02]  /*76a0*/  @!P6 IMAD R67, R86, R120, RZ ;  /* 0x000000785643e224 */ /* 0x002fe400078e02ff */
[----:B------:R1:W-:Y:S01]  /*76b0*/  @!P4 STG.E.U8 desc[UR38][R62.64+0x39], R85 ;  /* 0x000039553e00c986 */ /* 0x0003e2000c101126 */
[----:B------:R-:W-:-:S05]  /*76c0*/  @!P6 IADD3 R56, P4, R149, R126, RZ ;  /* 0x0000007e9538e210 */ /* 0x000fca0007f9e0ff */
[----:B------:R-:W-:Y:S01]  /*76d0*/  @!P6 IMAD.X R57, R150, 0x1, R123, P4 ;  /* 0x000000019639e824 */ /* 0x000fe200020e067b */
[----:B--2---:R-:W-:-:S04]  /*76e0*/  @!P3 IADD3 R58, P4, R145, R126, RZ ;  /* 0x0000007e913ab210 */ /* 0x004fc80007f9e0ff */
[----:B------:R2:W-:Y:S01]  /*76f0*/  @!P6 STG.E.U8 desc[UR38][R56.64], R67 ;  /* 0x000000433800e986 */ /* 0x0005e2000c101126 */
[----:B------:R-:W-:Y:S01]  /*7700*/  @!P3 IMAD.X R59, R148, 0x1, R123, P4 ;  /* 0x00000001943bb824 */ /* 0x000fe200020e067b */
[----:B------:R-:W-:-:S04]  /*7710*/  ISETP.GE.AND P4, PT, R144, 0x101, PT ;  /* 0x000001019000780c */ /* 0x000fc80003f86270 */
[C---:B------:R-:W-:Y:S01]  /*7720*/  ISETP.LT.OR P5, PT, R3.reuse, 0x1, !P4 ;  /* 0x000000010300780c */ /* 0x040fe200067a1670 */
[----:B------:R-:W-:Y:S01]  /*7730*/  @!P3 STG.E.U8 desc[UR38][R58.64], R87 ;  /* 0x000000573a00b986 */ /* 0x000fe2000c101126 */
[----:B------:R-:W-:-:S11]  /*7740*/  ISETP.LT.OR P3, PT, R3, 0x2, !P2 ;  /* 0x000000020300780c */ /* 0x000fd60005761670 */
[----:B0-----:R-:W-:Y:S01]  /*7750*/  @!P5 IADD3 R60, P6, R162, R128, RZ ;  /* 0x00000080a23cd210 */ /* 0x001fe20007fde0ff */
[-C--:B-1----:R-:W-:Y:S02]  /*7760*/  @!P5 IMAD R63, R24, R120.reuse, RZ ;  /* 0x00000078183fd224 */ /* 0x082fe400078e02ff */
[----:B------:R-:W-:Y:S02]  /*7770*/  @!P3 IMAD R27, R27, R120, RZ ;  /* 0x000000781b1bb224 */ /* 0x000fe400078e02ff */
[----:B------:R-:W-:-:S05]  /*7780*/  @!P5 IMAD.X R61, R163, 0x1, R125, P6 ;  /* 0x00000001a33dd824 */ /* 0x000fca00030e067d */
[----:B------:R0:W-:Y:S01]  /*7790*/  @!P5 STG.E.U8 desc[UR38][R60.64], R63 ;  /* 0x0000003f3c00d986 */ /* 0x0001e2000c101126 */
[----:B------:R-:W-:-:S13]  /*77a0*/  ISETP.LT.OR P5, PT, R3, 0x2, !P4 ;  /* 0x000000020300780c */ /* 0x000fda00067a1670 */
[----:B--2---:R-:W-:Y:S01]  /*77b0*/  @!P5 IADD3 R56, P6, R162, R128, RZ ;  /* 0x00000080a238d210 */ /* 0x004fe20007fde0ff */
[----:B------:R-:W-:-:S04]  /*77c0*/  @!P5 IMAD R65, R25, R120, RZ ;  /* 0x000000781941d224 */ /* 0x000fc800078e02ff */
[----:B------:R-:W-:Y:S01]  /*77d0*/  @!P5 IMAD.X R57, R163, 0x1, R125, P6 ;  /* 0x00000001a339d824 */ /* 0x000fe200030e067d */
[----:B------:R-:W-:-:S04]  /*77e0*/  ISETP.LT.OR P6, PT, R3, 0x1, !P2 ;  /* 0x000000010300780c */ /* 0x000fc800057c1670 */
[----:B------:R-:W-:Y:S01]  /*77f0*/  @!P5 STG.E.U8 desc[UR38][R56.64+0x1], R65 ;  /* 0x000001413800d986 */ /* 0x000fe2000c101126 */
[----:B------:R-:W-:-:S05]  /*7800*/  @!P3 IADD3 R24, P5, R143, R128, RZ ;  /* 0x000000808f18b210 */ /* 0x000fca0007fbe0ff */
[----:B------:R-:W-:Y:S01]  /*7810*/  @!P3 IMAD.X R25, R142, 0x1, R125, P5 ;  /* 0x000000018e19b824 */ /* 0x000fe200028e067d */
[----:B------:R-:W-:Y:S02]  /*7820*/  ISETP.LT.OR P5, PT, R3, 0x9, !P4 ;  /* 0x000000090300780c */ /* 0x000fe400067a1670 */
[----:B------:R-:W-:-:S05]  /*7830*/  @!P6 IMAD R67, R26, R120, RZ ;  /* 0x000000781a43e224 */ /* 0x000fca00078e02ff */
[----:B------:R-:W-:Y:S04]  /*7840*/  @!P6 STG.E.U8 desc[UR38][R164.64], R67 ;  /* 0x00000043a400e986 */ /* 0x000fe8000c101126 */
[----:B------:R-:W-:Y:S01]  /*7850*/  @!P3 STG.E.U8 desc[UR38][R24.64], R27 ;  /* 0x0000001b1800b986 */ /* 0x000fe2000c101126 */
[----:B------:R-:W-:Y:S01]  /*7860*/  ISETP.LT.OR P3, PT, R3, 0xa, !P2 ;  /* 0x0000000a0300780c */ /* 0x000fe20005761670 */
[----:B0-----:R-:W-:Y:S01]  /*7870*/  @!P5 IMAD R61, R28, R120, RZ ;  /* 0x000000781c3dd224 */ /* 0x001fe200078e02ff */
[----:B------:R-:W-:-:S05]  /*7880*/  @!P5 IADD3 R58, P6, R162, R128, RZ ;  /* 0x00000080a23ad210 */ /* 0x000fca0007fde0ff */
[----:B------:R-:W-:-:S05]  /*7890*/  @!P5 IMAD.X R59, R163, 0x1, R125, P6 ;  /* 0x00000001a33bd824 */ /* 0x000fca00030e067d */
[----:B------:R0:W-:Y:S01]  /*78a0*/  @!P5 STG.E.U8 desc[UR38][R58.64+0x8], R61 ;  /* 0x0000083d3a00d986 */ /* 0x0001e2000c101126 */
[----:B------:R-:W-:Y:S01]  /*78b0*/  ISETP.LT.OR P5, PT, R3, 0xa, !P4 ;  /* 0x0000000a0300780c */ /* 0x000fe200067a1670 */
[----:B0-----:R-:W-:-:S12]  /*78c0*/  @!P3 IMAD R59, R31, R120, RZ ;  /* 0x000000781f3bb224 */ /* 0x001fd800078e02ff */
[----:B------:R-:W-:Y:S01]  /*78d0*/  @!P5 IADD3 R56, P6, R162, R128, RZ ;  /* 0x00000080a238d210 */ /* 0x000fe20007fde0ff */
[----:B------:R-:W-:-:S04]  /*78e0*/  @!P5 IMAD R63, R29, R120, RZ ;  /* 0x000000781d3fd224 */ /* 0x000fc800078e02ff */
[----:B------:R-:W-:Y:S01]  /*78f0*/  @!P5 IMAD.X R57, R163, 0x1, R125, P6 ;  /* 0x00000001a339d824 */ /* 0x000fe200030e067d */
[----:B------:R-:W-:-:S04]  /*7900*/  ISETP.LT.OR P6, PT, R3, 0x9, !P2 ;  /* 0x000000090300780c */ /* 0x000fc800057c1670 */
        /* <DEDUP_REMOVED lines=9> */
[----:B------:R-:W-:-:S08]  /*79a0*/  ISETP.LT.OR P3, PT, R3, 0x12, !P2 ;  /* 0x000000120300780c */ /* 0x000fd00005761670 */
        /* <DEDUP_REMOVED lines=9> */
[----:B------:R-:W-:-:S04]  /*7a40*/  ISETP.LT.OR P6, PT, R3, 0x11, !P2 ;  /* 0x000000110300780c */ /* 0x000fc800057c1670 */
        /* <DEDUP_REMOVED lines=9> */
[----:B------:R-:W-:-:S08]  /*7ae0*/  ISETP.LT.OR P3, PT, R3, 0x1a, !P2 ;  /* 0x0000001a0300780c */ /* 0x000fd00005761670 */
        /* <DEDUP_REMOVED lines=10> */
[----:B------:R-:W-:Y:S09]  /*7b90*/  @!P5 STG.E.U8 desc[UR38][R30.64+0x19], R37 ;  /* 0x000019251e00d986 */ /* 0x000ff2000c101126 */
[----:B-1----:R-:W-:Y:S01]  /*7ba0*/  @!P6 IADD3 R24, P5, R133, R128, RZ ;  /* 0x000000808518e210 */ /* 0x002fe20007fbe0ff */
[----:B--2---:R-:W-:-:S04]  /*7bb0*/  @!P6 IMAD R35, R38, R120, RZ ;  /* 0x000000782623e224 */ /* 0x004fc800078e02ff */
[----:B------:R-:W-:Y:S01]  /*7bc0*/  @!P6 IMAD.X R25, R20, 0x1, R125, P5 ;  /* 0x000000011419e824 */ /* 0x000fe200028e067d */
[----:B------:R-:W-:-:S04]  /*7bd0*/  @!P3 IADD3 R20, P5, R21, R128, RZ ;  /* 0x000000801514b210 */ /* 0x000fc80007fbe0ff */
[----:B------:R1:W-:Y:S01]  /*7be0*/  @!P6 STG.E.U8 desc[UR38][R24.64], R35 ;  /* 0x000000231800e986 */ /* 0x0003e2000c101126 */
[----:B------:R-:W-:Y:S01]  /*7bf0*/  @!P3 IMAD.X R21, R14, 0x1, R125, P5 ;  /* 0x000000010e15b824 */ /* 0x000fe200028e067d */
[----:B------:R-:W-:-:S04]  /*7c00*/  ISETP.LT.OR P5, PT, R3, 0x21, !P4 ;  /* 0x000000210300780c */ /* 0x000fc800067a1670 */
[----:B------:R-:W-:Y:S01]  /*7c10*/  @!P3 STG.E.U8 desc[UR38][R20.64], R39 ;  /* 0x000000271400b986 */ /* 0x000fe2000c101126 */
[----:B------:R-:W-:-:S08]  /*7c20*/  ISETP.LT.OR P3, PT, R3, 0x21, !P2 ;  /* 0x000000210300780c */ /* 0x000fd00005761670 */
[----:B------:R-:W-:Y:S01]  /*7c30*/  @!P5 IADD3 R26, P6, R162, R128, RZ ;  /* 0x00000080a21ad210 */ /* 0x000fe20007fde0ff */
[----:B0-----:R-:W-:-:S04]  /*7c40*/  @!P5 IMAD R29, R40, R120, RZ ;  /* 0x00000078281dd224 */ /* 0x001fc800078e02ff */
[----:B------:R-:W-:-:S05]  /*7c50*/  @!P5 IMAD.X R27, R163, 0x1, R125, P6 ;  /* 0x00000001a31bd824 */ /* 0x000fca00030e067d */
[----:B------:R0:W-:Y:S01]  /*7c60*/  @!P5 STG.E.U8 desc[UR38][R26.64+0x20], R29 ;  /* 0x0000201d1a00d986 */ /* 0x0001e2000c101126 */
[----:B------:R-:W-:-:S13]  /*7c70*/  ISETP.LT.OR P5, PT, R3, 0x22, !P4 ;  /* 0x000000220300780c */ /* 0x000fda00067a1670 */
[----:B-1----:R-:W-:Y:S01]  /*7c80*/  @!P5 IADD3 R24, P6, R162, R128, RZ ;  /* 0x00000080a218d210 */ /* 0x002fe20007fde0ff */
[----:B------:R-:W-:-:S04]  /*7c90*/  @!P5 IMAD R41, R41, R120, RZ ;  /* 0x000000782929d224 */ /* 0x000fc800078e02ff */
[----:B------:R-:W-:Y:S01]  /*7ca0*/  @!P5 IMAD.X R25, R163, 0x1, R125, P6 ;  /* 0x00000001a319d824 */ /* 0x000fe200030e067d */
[----:B------:R-:W-:-:S04]  /*7cb0*/  ISETP.LT.OR P6, PT, R3, 0x22, !P2 ;  /* 0x000000220300780c */ /* 0x000fc800057c1670 */
[----:B------:R1:W-:Y:S01]  /*7cc0*/  @!P5 STG.E.U8 desc[UR38][R24.64+0x21], R41 ;  /* 0x000021291800d986 */ /* 0x0003e2000c101126 */
[----:B------:R-:W-:-:S05]  /*7cd0*/  @!P3 IADD3 R14, P5, R15, R128, RZ ;  /* 0x000000800f0eb210 */ /* 0x000fca0007fbe0ff */
[----:B------:R-:W-:Y:S01]  /*7ce0*/  @!P3 IMAD.X R15, R12, 0x1, R125, P5 ;  /* 0x000000010c0fb824 */ /* 0x000fe200028e067d */
[----:B------:R-:W-:Y:S02]  /*7cf0*/  ISETP.LT.OR P5, PT, R3, 0x21, !P2 ;  /* 0x000000210300780c */ /* 0x000fe400057a1670 */
[----:B------:R-:W-:Y:S01]  /*7d00*/  ISETP.NE.AND P3, PT, R13, RZ, PT ;  /* 0x000000ff0d00720c */ /* 0x000fe20003f65270 */
[----:B------:R-:W-:-:S10]  /*7d10*/  @!P6 IMAD R43, R43, R120, RZ ;  /* 0x000000782b2be224 */ /* 0x000fd400078e02ff */
[-C--:B------:R-:W-:Y:S02]  /*7d20*/  @!P5 IMAD R31, R42, R120.reuse, RZ ;  /* 0x000000782a1fd224 */ /* 0x080fe400078e02ff */
[----:B0-----:R-:W-:-:S03]  /*7d30*/  @!P3 IMAD R27, R46, R120, RZ ;  /* 0x000000782e1bb224 */ /* 0x001fc600078e02ff */
[----:B------:R-:W-:Y:S01]  /*7d40*/  @!P5 STG.E.U8 desc[UR38][R14.64], R31 ;  /* 0x0000001f0e00d986 */ /* 0x000fe2000c101126 */
[----:B------:R-:W-:-:S05]  /*7d50*/  @!P6 IADD3 R12, P5, R11, R128, RZ ;  /* 0x000000800b0ce210 */ /* 0x000fca0007fbe0ff */
[----:B------:R-:W-:Y:S01]  /*7d60*/  @!P6 IMAD.X R13, R10, 0x1, R125, P5 ;  /* 0x000000010a0de824 */ /* 0x000fe200028e067d */
[----:B------:R-:W-:-:S04]  /*7d70*/  ISETP.LT.OR P5, PT, R3, 0x29, !P4 ;  /* 0x000000290300780c */ /* 0x000fc800067a1670 */
[----:B------:R-:W-:Y:S09]  /*7d80*/  @!P6 STG.E.U8 desc[UR38][R12.64], R43 ;  /* 0x0000002b0c00e986 */ /* 0x000ff2000c101126 */
[----:B------:R-:W-:Y:S01]  /*7d90*/  @!P5 IADD3 R20, P6, R162, R128, RZ ;  /* 0x00000080a214d210 */ /* 0x000fe20007fde0ff */
[----:B-1----:R-:W-:-:S04]  /*7da0*/  @!P5 IMAD R25, R44, R120, RZ ;  /* 0x000000782c19d224 */ /* 0x002fc800078e02ff */
[----:B------:R-:W-:-:S05]  /*7db0*/  @!P5 IMAD.X R21, R163, 0x1, R125, P6 ;  /* 0x00000001a315d824 */ /* 0x000fca00030e067d */
[----:B------:R0:W-:Y:S01]  /*7dc0*/  @!P5 STG.E.U8 desc[UR38][R20.64+0x28], R25 ;  /* 0x000028191400d986 */ /* 0x0001e2000c101126 */
[----:B------:R-:W-:Y:S01]  /*7dd0*/  ISETP.LT.OR P5, PT, R3, 0x2a, !P4 ;  /* 0x0000002a0300780c */ /* 0x000fe200067a1670 */
[----:B0-----:R-:W-:-:S12]  /*7de0*/  @!P1 IMAD R21, R50, R120, RZ ;  /* 0x0000007832159224 */ /* 0x001fd800078e02ff */
[----:B------:R-:W-:Y:S01]  /*7df0*/  @!P5 IADD3 R14, P6, R162, R128, RZ ;  /* 0x00000080a20ed210 */ /* 0x000fe20007fde0ff */
[----:B------:R-:W-:-:S04]  /*7e00*/  @!P5 IMAD R45, R45, R120, RZ ;  /* 0x000000782d2dd224 */ /* 0x000fc800078e02ff */
[----:B------:R-:W-:-:S05]  /*7e10*/  @!P5 IMAD.X R15, R163, 0x1, R125, P6 ;  /* 0x00000001a30fd824 */ /* 0x000fca00030e067d */
[----:B------:R0:W-:Y:S01]  /*7e20*/  @!P5 STG.E.U8 desc[UR38][R14.64+0x29], R45 ;  /* 0x0000292d0e00d986 */ /* 0x0001e2000c101126 */
[----:B------:R-:W-:-:S05]  /*7e30*/  @!P3 IADD3 R10, P5, R9, R128, RZ ;  /* 0x00000080090ab210 */ /* 0x000fca0007fbe0ff */
[----:B------:R-:W-:Y:S01]  /*7e40*/  @!P3 IMAD.X R11, R8, 0x1, R125, P5 ;  /* 0x00000001080bb824 */ /* 0x000fe200028e067d */
[----:B------:R-:W-:-:S04]  /*7e50*/  @!P0 IADD3 R8, P5, R7, R128, RZ ;  /* 0x0000008007088210 */ /* 0x000fc80007fbe0ff */
[----:B------:R1:W-:Y:S01]  /*7e60*/  @!P3 STG.E.U8 desc[UR38][R10.64], R27 ;  /* 0x0000001b0a00b986 */ /* 0x0003e2000c101126 */
[C---:B------:R-:W-:Y:S01]  /*7e70*/  ISETP.LT.OR P3, PT, R3.reuse, 0x31, !P4 ;  /* 0x000000310300780c */ /* 0x040fe20006761670 */
[----:B------:R-:W-:Y:S01]  /*7e80*/  @!P0 IMAD.X R9, R6, 0x1, R125, P5 ;  /* 0x0000000106098824 */ /* 0x000fe200028e067d */
[----:B------:R-:W-:-:S04]  /*7e90*/  ISETP.LT.OR P5, PT, R3, 0x32, !P4 ;  /* 0x000000320300780c */ /* 0x000fc800067a1670 */
[----:B------:R2:W-:Y:S07]  /*7ea0*/  @!P0 STG.E.U8 desc[UR38][R8.64], R47 ;  /* 0x0000002f08008986 */ /* 0x0005ee000c101126 */
[----:B------:R-:W-:Y:S01]  /*7eb0*/  @!P3 IADD3 R12, P0, R162, R128, RZ ;  /* 0x00000080a20cb210 */ /* 0x000fe20007f1e0ff */
[-C--:B0-----:R-:W-:Y:S02]  /*7ec0*/  @!P3 IMAD R15, R48, R120.reuse, RZ ;  /* 0x00000078300fb224 */ /* 0x081fe400078e02ff */
[----:B------:R-:W-:-:S02]  /*7ed0*/  @!P5 IMAD R49, R49, R120, RZ ;  /* 0x000000783131d224 */ /* 0x000fc400078e02ff */
[----:B------:R-:W-:Y:S01]  /*7ee0*/  @!P3 IMAD.X R13, R163, 0x1, R125, P0 ;  /* 0x00000001a30db824 */ /* 0x000fe200000e067d */
[----:B------:R-:W-:-:S04]  /*7ef0*/  ISETP.LT.OR P0, PT, R3, 0x32, !P2 ;  /* 0x000000320300780c */ /* 0x000fc80005701670 */
[----:B------:R-:W-:Y:S01]  /*7f00*/  @!P3 STG.E.U8 desc[UR38][R12.64+0x30], R15 ;  /* 0x0000300f0c00b986 */ /* 0x000fe2000c101126 */
[----:B-1----:R-:W-:-:S05]  /*7f10*/  @!P5 IADD3 R10, P3, R162, R128, RZ ;  /* 0x00000080a20ad210 */ /* 0x002fca0007f7e0ff */
[--C-:B------:R-:W-:Y:S01]  /*7f20*/  @!P5 IMAD.X R11, R163, 0x1, R125.reuse, P3 ;  /* 0x00000001a30bd824 */ /* 0x100fe200018e067d */
[----:B------:R-:W-:Y:S02]  /*7f30*/  @!P1 IADD3 R6, P3, R5, R128, RZ ;  /* 0x0000008005069210 */ /* 0x000fe40007f7e0ff */
[----:B------:R-:W-:Y:S02]  /*7f40*/  @!P0 IMAD R51, R51, R120, RZ ;  /* 0x0000007833338224 */ /* 0x000fe400078e02ff */
[----:B------:R0:W-:Y:S01]  /*7f50*/  @!P5 STG.E.U8 desc[UR38][R10.64+0x31], R49 ;  /* 0x000031310a00d986 */ /* 0x0001e2000c101126 */
[----:B------:R-:W-:Y:S01]  /*7f60*/  @!P1 IMAD.X R7, R4, 0x1, R125, P3 ;  /* 0x0000000104079824 */ /* 0x000fe200018e067d */
[----:B------:R-:W-:-:S04]  /*7f70*/  @!P0 IADD3 R5, P3, P5, R127, 0x31, R162 ;  /* 0x000000317f058810 */ /* 0x000fc80007d7e0a2 */
[----:B--2---:R-:W-:Y:S01]  /*7f80*/  @!P0 IADD3.X R8, R124, RZ, R163, P3, P5 ;  /* 0x000000ff7c088210 */ /* 0x004fe20001fea4a3 */
[----:B------:R1:W-:Y:S01]  /*7f90*/  @!P1 STG.E.U8 desc[UR38][R6.64], R21 ;  /* 0x0000001506009986 */ /* 0x0003e2000c101126 */
[C---:B------:R-:W-:Y:S02]  /*7fa0*/  ISETP.LT.OR P3, PT, R3.reuse, 0x39, !P4 ;  /* 0x000000390300780c */ /* 0x040fe40006761670 */
[----:B------:R-:W-:Y:S02]  /*7fb0*/  ISETP.LT.OR P4, PT, R3, 0x3a, !P4 ;  /* 0x0000003a0300780c */ /* 0x000fe40006781670 */
[----:B------:R-:W-:Y:S02]  /*7fc0*/  @!P0 IADD3 R4, P5, R5, R128, RZ ;  /* 0x0000008005048210 */ /* 0x000fe40007fbe0ff */
[C---:B------:R-:W-:Y:S02]  /*7fd0*/  ISETP.LT.OR P1, PT, R3.reuse, 0x39, !P2 ;  /* 0x000000390300780c */ /* 0x040fe40005721670 */
[----:B------:R-:W-:Y:S01]  /*7fe0*/  ISETP.LT.OR P2, PT, R3, 0x3a, !P2 ;  /* 0x0000003a0300780c */ /* 0x000fe20005741670 */
[----:B------:R-:W-:-:S04]  /*7ff0*/  @!P0 IMAD.X R5, R8, 0x1, R125, P5 ;  /* 0x0000000108058824 */ /* 0x000fc800028e067d */
[----:B------:R-:W-:Y:S01]  /*8000*/  @!P3 IMAD R3, R52, R120, RZ ;  /* 0x000000783403b224 */ /* 0x000fe200078e02ff */
[----:B------:R2:W-:Y:S01]  /*8010*/  @!P0 STG.E.U8 desc[UR38][R4.64], R51 ;  /* 0x0000003304008986 */ /* 0x0005e2000c101126 */
[C---:B------:R-:W-:Y:S01]  /*8020*/  @!P3 IADD3 R8, P0, R162.reuse, R128, RZ ;  /* 0x00000080a208b210 */ /* 0x040fe20007f1e0ff */
[----:B------:R-:W-:Y:S01]  /*8030*/  @!P4 IMAD R53, R53, R120, RZ ;  /* 0x000000783535c224 */ /* 0x000fe200078e02ff */
[----:B0-----:R-:W-:Y:S02]  /*8040*/  @!P4 IADD3 R10, P5, R162, R128, RZ ;  /* 0x00000080a20ac210 */ /* 0x001fe40007fbe0ff */
[-C--:B------:R-:W-:Y:S02]  /*8050*/  @!P1 IMAD R13, R54, R120.reuse, RZ ;  /* 0x00000078360d9224 */ /* 0x080fe400078e02ff */
[C-C-:B------:R-:W-:Y:S02]  /*8060*/  @!P3 IMAD.X R9, R163.reuse, 0x1, R125.reuse, P0 ;  /* 0x00000001a309b824 */ /* 0x140fe400000e067d */
[----:B------:R-:W-:Y:S01]  /*8070*/  @!P4 IMAD.X R11, R163, 0x1, R125, P5 ;  /* 0x00000001a30bc824 */ /* 0x000fe200028e067d */
[----:B------:R-:W-:Y:S01]  /*8080*/  @!P1 IADD3 R15, P0, P5, R127, 0x38, R162 ;  /* 0x000000387f0f9810 */ /* 0x000fe20007d1e0a2 */
[----:B------:R-:W-:Y:S01]  /*8090*/  @!P2 IMAD R55, R55, R120, RZ ;  /* 0x000000783737a224 */ /* 0x000fe200078e02ff */
[----:B------:R0:W-:Y:S02]  /*80a0*/  @!P3 STG.E.U8 desc[UR38][R8.64+0x38], R3 ;  /* 0x000038030800b986 */ /* 0x0001e4000c101126 */
[----:B------:R-:W-:-:S02]  /*80b0*/  @!P1 IADD3.X R12, R124, RZ, R163, P0, P5 ;  /* 0x000000ff7c0c9210 */ /* 0x000fc400007ea4a3 */
[----:B-1----:R-:W-:Y:S01]  /*80c0*/  @!P2 IADD3 R7, P0, P5, R127, 0x39, R162 ;  /* 0x000000397f07a810 */ /* 0x002fe20007d1e0a2 */
[----:B------:R0:W-:Y:S03]  /*80d0*/  @!P4 STG.E.U8 desc[UR38][R10.64+0x39], R53 ;  /* 0x000039350a00c986 */ /* 0x0001e6000c101126 */
[----:B------:R-:W-:Y:S02]  /*80e0*/  @!P2 IADD3.X R162, R124, RZ, R163, P0, P5 ;  /* 0x000000ff7ca2a210 */ /* 0x000fe400007ea4a3 */
[-C--:B--2---:R-:W-:Y:S02]  /*80f0*/  @!P1 IADD3 R4, P0, R15, R128.reuse, RZ ;  /* 0x000000800f049210 */ /* 0x084fe40007f1e0ff */
[----:B------:R-:W-:-:S03]  /*8100*/  @!P2 IADD3 R6, P5, R7, R128, RZ ;  /* 0x000000800706a210 */ /* 0x000fc60007fbe0ff */
[--C-:B------:R-:W-:Y:S02]  /*8110*/  @!P1 IMAD.X R5, R12, 0x1, R125.reuse, P0 ;  /* 0x000000010c059824 */ /* 0x100fe400000e067d */
[----:B------:R-:W-:-:S03]  /*8120*/  @!P2 IMAD.X R7, R162, 0x1, R125, P5 ;  /* 0x00000001a207a824 */ /* 0x000fc600028e067d */
[----:B------:R0:W-:Y:S04]  /*8130*/  @!P1 STG.E.U8 desc[UR38][R4.64], R13 ;  /* 0x0000000d04009986 */ /* 0x0001e8000c101126 */
[----:B------:R0:W-:Y:S02]  /*8140*/  @!P2 STG.E.U8 desc[UR38][R6.64], R55 ;  /* 0x000000370600a986 */ /* 0x0001e4000c101126 */
.L_x_107:
[----:B------:R-:W-:Y:S05]  /*8150*/  BSYNC B0 ;  /* 0x0000000000007941 */ /* 0x000fea0003800000 */
.L_x_35:
[----:B------:R-:W-:Y:S01]  /*8160*/  IADD3 R16, P0, R16, UR36, RZ ;  /* 0x0000002410107c10 */ /* 0x000fe2000ff1e0ff */
[----:B------:R-:W-:Y:S01]  /*8170*/  ULDC.64 UR4, c[0x0][0x650] ;  /* 0x0001940000047ab9 */ /* 0x000fe20000000a00 */
[----:B0-----:R-:W-:Y:S01]  /*8180*/  PRMT R3, RZ, 0x7610, R3 ;  /* 0x00007610ff037816 */ /* 0x001fe20000000003 */
[----:B------:R-:W-:Y:S01]  /*8190*/  IMAD.MOV.U32 R134, RZ, RZ, -0x1 ;  /* 0xffffffffff867424 */ /* 0x000fe200078e00ff */
[----:B------:R-:W-:Y:S01]  /*81a0*/  IADD3.X R17, R17, UR42, RZ, P0, !PT ;  /* 0x0000002a11117c10 */ /* 0x000fe200087fe4ff */
[----:B------:R-:W-:Y:S01]  /*81b0*/  IMAD.MOV.U32 R133, RZ, RZ, -0x1 ;  /* 0xffffffffff857424 */ /* 0x000fe200078e00ff */
[----:B------:R-:W-:-:S04]  /*81c0*/  ISETP.GE.U32.AND P0, PT, R16, UR4, PT ;  /* 0x0000000410007c0c */ /* 0x000fc8000bf06070 */
[----:B------:R-:W-:-:S13]  /*81d0*/  ISETP.GE.U32.AND.EX P0, PT, R17, UR5, PT, P0 ;  /* 0x0000000511007c0c */ /* 0x000fda000bf06100 */
[----:B------:R-:W-:Y:S05]  /*81e0*/  @P0 BRA `(.L_x_108) ;  /* 0x0000000400640947 */ /* 0x000fea0003800000 */
[----:B------:R-:W0:Y:S01]  /*81f0*/  S2R R12, SR_CTAID.X ;  /* 0x00000000000c7919 */ /* 0x000e220000002500 */
[----:B------:R-:W2:Y:S01]  /*8200*/  LDC.64 R10, c[0x0][0x628] ;  /* 0x00018a00ff0a7b82 */ /* 0x000ea20000000a00 */
[----:B------:R-:W-:Y:S01]  /*8210*/  ULDC UR4, c[0x0][0x150] ;  /* 0x0000540000047ab9 */ /* 0x000fe20000000800 */
[----:B------:R-:W-:Y:S01]  /*8220*/  IMAD.MOV.U32 R8, RZ, RZ, R16 ;  /* 0x000000ffff087224 */ /* 0x000fe200078e0010 */
[----:B------:R-:W4:Y:S01]  /*8230*/  S2R R24, SR_CTAID.Y ;  /* 0x0000000000187919 */ /* 0x000f220000002600 */
[----:B-1----:R-:W-:-:S04]  /*8240*/  IMAD.MOV.U32 R9, RZ, RZ, R17 ;  /* 0x000000ffff097224 */ /* 0x002fc800078e0011 */
[----:B------:R-:W1:Y:S08]  /*8250*/  LDC R21, c[0x0][0x144] ;  /* 0x00005100ff157b82 */ /* 0x000e700000000800 */
[----:B------:R-:W1:Y:S08]  /*8260*/  LDC R0, c[0x0][0x630] ;  /* 0x00018c00ff007b82 */ /* 0x000e700000000800 */
[----:B------:R-:W1:Y:S01]  /*8270*/  LDC.64 R14, c[0x0][0x620] ;  /* 0x00018800ff0e7b82 */ /* 0x000e620000000a00 */
[----:B--2---:R-:W-:-:S04]  /*8280*/  ISETP.NE.U32.AND P0, PT, R10, RZ, PT ;  /* 0x000000ff0a00720c */ /* 0x004fc80003f05070 */
[----:B------:R-:W-:Y:S02]  /*8290*/  ISETP.NE.AND.EX P0, PT, R11, RZ, PT, P0 ;  /* 0x000000ff0b00720c */ /* 0x000fe40003f05300 */
[----:B0-----:R-:W-:-:S05]  /*82a0*/  I2FP.F32.U32 R3, R12 ;  /* 0x0000000c00037245 */ /* 0x001fca0000201000 */
[----:B------:R-:W-:-:S04]  /*82b0*/  FMUL R3, R3, UR4 ;  /* 0x0000000403037c20 */ /* 0x000fc80008400000 */
[----:B------:R0:W2:Y:S02]  /*82c0*/  F2I.U32.TRUNC.NTZ R20, R3 ;  /* 0x0000000300147305 */ /* 0x0000a4000020f000 */
[----:B----4-:R-:W-:Y:S05]  /*82d0*/  @!P0 BRA `(.L_x_109) ;  /* 0x0000000000288947 */ /* 0x010fea0003800000 */
[----:B0-----:R-:W0:Y:S02]  /*82e0*/  LDC R3, c[0x0][0x634] ;  /* 0x00018d00ff037b82 */ /* 0x001e240000000800 */
[----:B0-----:R-:W-:-:S05]  /*82f0*/  IADD3 R3, P0, R16, R3, RZ ;  /* 0x0000000310037210 */ /* 0x001fca0007f1e0ff */
[----:B------:R-:W-:-:S04]  /*8300*/  IMAD.X R13, RZ, RZ, R17, P0 ;  /* 0x000000ffff0d7224 */ /* 0x000fc800000e0611 */
[----:B---3--:R-:W-:-:S04]  /*8310*/  IMAD.WIDE.U32 R4, R13, R10, RZ ;  /* 0x0000000a0d047225 */ /* 0x008fc800078e00ff */
[----:B------:R-:W-:-:S04]  /*8320*/  IMAD.WIDE.U32 R6, P0, R3, R11, R4 ;  /* 0x0000000b03067225 */ /* 0x000fc80007800004 */
[----:B------:R-:W-:-:S04]  /*8330*/  IMAD.WIDE.U32 R4, R3, R10, RZ ;  /* 0x0000000a03047225 */ /* 0x000fc800078e00ff */
[----:B------:R-:W-:Y:S01]  /*8340*/  IMAD.X R9, RZ, RZ, RZ, P0 ;  /* 0x000000ffff097224 */ /* 0x000fe200000e06ff */
[----:B------:R-:W-:Y:S01]  /*8350*/  IADD3 RZ, P0, R5, R6, RZ ;  /* 0x0000000605ff7210 */ /* 0x000fe20007f1e0ff */
[----:B------:R-:W-:-:S04]  /*8360*/  IMAD.MOV.U32 R8, RZ, RZ, R7 ;  /* 0x000000ffff087224 */ /* 0x000fc800078e0007 */
[----:B------:R-:W-:-:S08]  /*8370*/  IMAD.WIDE.U32.X R8, R13, R11, R8, P0 ;  /* 0x0000000b0d087225 */ /* 0x000fd000000e0408 */
.L_x_109:
[----:B------:R-:W4:Y:S01]  /*8380*/  LDC.64 R28, c[0x0][0x640] ;  /* 0x00019000ff1c7b82 */ /* 0x000f220000000a00 */
[-CC-:B-1----:R-:W-:Y:S01]  /*8390*/  SHF.R.U64 R133, R8, R0.reuse, R9.reuse ;  /* 0x0000000008857219 */ /* 0x182fe20000001209 */
[----:B--2---:R-:W-:Y:S01]  /*83a0*/  IMAD.MOV R20, RZ, RZ, -R20 ;  /* 0x000000ffff147224 */ /* 0x004fe200078e0a14 */
[----:B------:R-:W-:Y:S01]  /*83b0*/  SHF.R.U32.HI R0, RZ, R0, R9 ;  /* 0x00000000ff007219 */ /* 0x000fe20000011609 */
[----:B------:R-:W-:Y:S01]  /*83c0*/  ULDC UR4, c[0x0][0x154] ;  /* 0x0000550000047ab9 */ /* 0x000fe20000000800 */
[----:B0-----:R-:W-:Y:S01]  /*83d0*/  IADD3 R3, P0, RZ, -R133, RZ ;  /* 0x80000085ff037210 */ /* 0x001fe20007f1e0ff */
[----:B------:R-:W-:Y:S02]  /*83e0*/  IMAD R21, R21, R20, R12 ;  /* 0x0000001415157224 */ /* 0x000fe400078e020c */
[----:B------:R-:W0:Y:S01]  /*83f0*/  LDC R6, c[0x0][0x618] ;  /* 0x00018600ff067b82 */ /* 0x000e220000000800 */
[----:B------:R-:W-:Y:S02]  /*8400*/  IMAD.MOV.U32 R7, RZ, RZ, 0x1 ;  /* 0x00000001ff077424 */ /* 0x000fe400078e00ff */
[----:B---3--:R-:W-:-:S04]  /*8410*/  IMAD.X R5, RZ, RZ, ~R0, P0 ;  /* 0x000000ffff057224 */ /* 0x008fc800000e0e00 */
[-C--:B------:R-:W-:Y:S01]  /*8420*/  IMAD R0, R5, R14.reuse, RZ ;  /* 0x0000000e05007224 */ /* 0x080fe200078e02ff */
[----:B------:R-:W1:Y:S01]  /*8430*/  LDC R8, c[0x0][0x608] ;  /* 0x00018200ff087b82 */ /* 0x000e620000000800 */
[----:B------:R-:W-:-:S04]  /*8440*/  IMAD.WIDE.U32 R4, R3, R14, R16 ;  /* 0x0000000e03047225 */ /* 0x000fc800078e0010 */
[----:B------:R-:W-:Y:S01]  /*8450*/  IMAD R3, R3, R15, R0 ;  /* 0x0000000f03037224 */ /* 0x000fe200078e0200 */
[----:B------:R-:W-:Y:S02]  /*8460*/  I2FP.F32.U32 R0, R24 ;  /* 0x0000001800007245 */ /* 0x000fe40000201000 */
[----:B------:R-:W2:Y:S01]  /*8470*/  LDC R26, c[0x0][0x658] ;  /* 0x00019600ff1a7b82 */ /* 0x000ea20000000800 */
[----:B------:R-:W-:Y:S01]  /*8480*/  IMAD.IADD R3, R5, 0x1, R3 ;  /* 0x0000000105037824 */ /* 0x000fe200078e0203 */
[----:B----4-:R-:W-:Y:S01]  /*8490*/  ISETP.NE.U32.AND P0, PT, R28, RZ, PT ;  /* 0x000000ff1c00720c */ /* 0x010fe20003f05070 */
[----:B------:R-:W-:Y:S01]  /*84a0*/  FMUL R0, R0, UR4 ;  /* 0x0000000400007c20 */ /* 0x000fe20008400000 */
[----:B------:R-:W-:Y:S02]  /*84b0*/  IMAD.MOV.U32 R5, RZ, RZ, -0x1 ;  /* 0xffffffffff057424 */ /* 0x000fe400078e00ff */
[----:B------:R-:W-:Y:S01]  /*84c0*/  ISETP.NE.AND.EX P0, PT, R29, RZ, PT, P0 ;  /* 0x000000ff1d00720c */ /* 0x000fe20003f05300 */
[----:B------:R3:W4:Y:S01]  /*84d0*/  F2I.U32.TRUNC.NTZ R13, R0 ;  /* 0x00000000000d7305 */ /* 0x000722000020f000 */
[----:B------:R-:W3:Y:S01]  /*84e0*/  LDC R15, c[0x0][0x148] ;  /* 0x00005200ff0f7b82 */ /* 0x000ee20000000800 */
[----:B0-----:R-:W-:-:S02]  /*84f0*/  SHF.R.U64 R12, R4, R6, R3 ;  /* 0x00000006040c7219 */ /* 0x001fc40000001203 */
[----:B------:R-:W-:-:S05]  /*8500*/  SHF.R.U32.HI R3, RZ, R6, R3 ;  /* 0x00000006ff037219 */ /* 0x000fca0000011603 */
[----:B------:R-:W0:Y:S01]  /*8510*/  LDC R20, c[0x0][0x600] ;  /* 0x00018000ff147b82 */ /* 0x000e220000000800 */
[-CC-:B-1----:R-:W-:Y:S02]  /*8520*/  SHF.R.U64 R10, R12, R8.reuse, R3.reuse ;  /* 0x000000080c0a7219 */ /* 0x182fe40000001203 */
[----:B------:R-:W-:-:S05]  /*8530*/  SHF.R.U32.HI R3, RZ, R8, R3 ;  /* 0x00000008ff037219 */ /* 0x000fca0000011603 */
[----:B------:R-:W1:Y:S01]  /*8540*/  LDC R27, c[0x0][0x648] ;  /* 0x00019200ff1b7b82 */ /* 0x000e620000000800 */
[-C--:B--2---:R-:W-:Y:S02]  /*8550*/  SHF.L.U32 R4, R5, R26.reuse, RZ ;  /* 0x0000001a05047219 */ /* 0x084fe400000006ff */
[-CC-:B------:R-:W-:Y:S02]  /*8560*/  SHF.R.U64 R14, R10, R26.reuse, R3.reuse ;  /* 0x0000001a0a0e7219 */ /* 0x180fe40000001203 */
[----:B------:R-:W-:Y:S02]  /*8570*/  SHF.R.U32.HI R5, RZ, R26, R3 ;  /* 0x0000001aff057219 */ /* 0x000fe40000011603 */
[----:B------:R-:W-:Y:S01]  /*8580*/  LOP3.LUT R25, RZ, R4, RZ, 0x33, !PT ;  /* 0x00000004ff197212 */ /* 0x000fe200078e33ff */
[----:B------:R-:W2:Y:S01]  /*8590*/  LDC R30, c[0x0][0x638] ;  /* 0x00018e00ff1e7b82 */ /* 0x000ea20000000800 */
[----:B------:R-:W-:Y:S01]  /*85a0*/  SHF.L.U32 R26, R7, R26, RZ ;  /* 0x0000001a071a7219 */ /* 0x000fe200000006ff */
[----:B------:R-:W-:-:S06]  /*85b0*/  IMAD.MOV.U32 R4, RZ, RZ, R14 ;  /* 0x000000ffff047224 */ /* 0x000fcc00078e000e */
[----:B------:R-:W0:Y:S01]  /*85c0*/  LDC R31, c[0x0][0x610] ;  /* 0x00018400ff1f7b82 */ /* 0x000e220000000800 */
[----:B----4-:R-:W-:Y:S05]  /*85d0*/  @!P0 BRA `(.L_x_110) ;  /* 0x0000000000288947 */ /* 0x010fea0003800000 */
        /* <DEDUP_REMOVED lines=10> */
.L_x_110:
[----:B------:R-:W-:Y:S01]  /*8680*/  ISETP.NE.AND P0, PT, R2, 0x1, PT ;  /* 0x000000010200780c */ /* 0x000fe20003f05270 */
[----:B0-----:R-:W-:Y:S01]  /*8690*/  VIADD R7, R20, 0xffffffff ;  /* 0xffffffff14077836 */ /* 0x001fe20000000000 */
[----:B-1-3--:R-:W-:Y:S01]  /*86a0*/  SHF.R.U64 R0, R4, R27, R5 ;  /* 0x0000001b04007219 */ /* 0x00afe20000001205 */
[----:B------:R-:W-:Y:S01]  /*86b0*/  IMAD.MOV R13, RZ, RZ, -R13 ;  /* 0x000000ffff0d7224 */ /* 0x000fe200078e0a0d */
[----:B------:R-:W-:Y:S01]  /*86c0*/  LOP3.LUT R5, R10, R25, RZ, 0xc0, !PT ;  /* 0x000000190a057212 */ /* 0x000fe200078ec0ff */
[----:B------:R-:W-:Y:S01]  /*86d0*/  IMAD.MOV.U32 R4, RZ, RZ, 0x1 ;  /* 0x00000001ff047424 */ /* 0x000fe200078e00ff */
[----:B------:R-:W-:Y:S01]  /*86e0*/  LOP3.LUT R12, R12, R7, RZ, 0xc0, !PT ;  /* 0x000000070c0c7212 */ /* 0x000fe200078ec0ff */
[----:B------:R-:W-:Y:S02]  /*86f0*/  IMAD.MOV R3, RZ, RZ, -R0 ;  /* 0x000000ffff037224 */ /* 0x000fe400078e0a00 */
[----:B------:R-:W-:Y:S02]  /*8700*/  IMAD R0, R26, R0, R5 ;  /* 0x000000001a007224 */ /* 0x000fe400078e0205 */
[----:B--2---:R-:W-:-:S02]  /*8710*/  IMAD R3, R3, R30, R14 ;  /* 0x0000001e03037224 */ /* 0x004fc400078e020e */
[----:B------:R-:W-:Y:S02]  /*8720*/  @P0 IMAD R21, R15, R13, R24 ;  /* 0x0000000d0f150224 */ /* 0x000fe400078e0218 */
[----:B------:R-:W-:Y:S01]  /*8730*/  IMAD R5, R3, R20, R12 ;  /* 0x0000001403057224 */ /* 0x000fe200078e020c */
[----:B------:R-:W-:Y:S01]  /*8740*/  PRMT R3, R4, 0x7610, R3 ;  /* 0x0000761004037816 */ /* 0x000fe20000000003 */
[----:B------:R-:W-:-:S05]  /*8750*/  IMAD R0, R0, R31, R21 ;  /* 0x0000001f00007224 */ /* 0x000fca00078e0215 */
[----:B------:R-:W-:Y:S02]  /*8760*/  SEL R134, R5, R0, !P0 ;  /* 0x0000000005867207 */ /* 0x000fe40004000000 */
[----:B------:R-:W-:-:S07]  /*8770*/  SEL R0, R0, R5, !P0 ;  /* 0x0000000500007207 */ /* 0x000fce0004000000 */
.L_x_108:
[----:B------:R-:W-:Y:S01]  /*8780*/  LOP3.LUT P0, RZ, R3, 0xff, RZ, 0xc0, !PT ;  /* 0x000000ff03ff7812 */ /* 0x000fe2000780c0ff */
[----:B------:R-:W-:-:S12]  /*8790*/  IMAD.MOV.U32 R135, RZ, RZ, R0 ;  /* 0x000000ffff877224 */ /* 0x000fd800078e0000 */
[----:B------:R-:W-:Y:S05]  /*87a0*/  @P0 BRA `(.L_x_111) ;  /* 0xffffff8c00900947 */ /* 0x000fea000383ffff */
[----:B------:R-:W-:Y:S05]  /*87b0*/  EXIT ;  /* 0x000000000000794d */ /* 0x000fea0003800000 */
.L_x_8:
        /* <DEDUP_REMOVED lines=26> */
.L_x_113:
[----:B------:R-:W0:Y:S01]  /*8960*/  LDC.64 R28, c[0x0][0x640] ;  /* 0x00019000ff1c7b82 */ /* 0x000e220000000a00 */
[-CC-:B------:R-:W-:Y:S01]  /*8970*/  SHF.R.U64 R22, R14, R6.reuse, R15.reuse ;  /* 0x000000060e167219 */ /* 0x180fe2000000120f */
[----:B------:R-:W-:Y:S01]  /*8980*/  IMAD.MOV.U32 R30, RZ, RZ, 0x1 ;  /* 0x00000001ff1e7424 */ /* 0x000fe200078e00ff */
[----:B------:R-:W-:Y:S02]  /*8990*/  SHF.R.U32.HI R6, RZ, R6, R15 ;  /* 0x00000006ff067219 */ /* 0x000fe4000001160f */
[----:B------:R-:W-:-:S03]  /*89a0*/  IADD3 R13, P0, RZ, -R22, RZ ;  /* 0x80000016ff0d7210 */ /* 0x000fc60007f1e0ff */
[----:B------:R-:W1:Y:S02]  /*89b0*/  LDC R12, c[0x0][0x618] ;  /* 0x00018600ff0c7b82 */ /* 0x000e640000000800 */
[----:B------:R-:W-:-:S04]  /*89c0*/  IMAD.X R11, RZ, RZ, ~R6, P0 ;  /* 0x000000ffff0b7224 */ /* 0x000fc800000e0e06 */
[-C--:B------:R-:W-:Y:S02]  /*89d0*/  IMAD R6, R11, R26.reuse, RZ ;  /* 0x0000001a0b067224 */ /* 0x080fe400078e02ff */
[----:B------:R-:W2:Y:S01]  /*89e0*/  LDC R14, c[0x0][0x608] ;  /* 0x00018200ff0e7b82 */ /* 0x000ea20000000800 */
[----:B------:R-:W-:-:S04]  /*89f0*/  IMAD.WIDE.U32 R10, R13, R26, R16 ;  /* 0x0000001a0d0a7225 */ /* 0x000fc800078e0010 */
[----:B------:R-:W-:-:S03]  /*8a00*/  IMAD R13, R13, R27, R6 ;  /* 0x0000001b0d0d7224 */ /* 0x000fc600078e0206 */
[----:B------:R-:W3:Y:S01]  /*8a10*/  LDC R25, c[0x0][0x658] ;  /* 0x00019600ff197b82 */ /* 0x000ee20000000800 */
[----:B------:R-:W-:Y:S01]  /*8a20*/  IMAD.IADD R11, R11, 0x1, R13 ;  /* 0x000000010b0b7824 */ /* 0x000fe200078e020d */
[----:B0-----:R-:W-:-:S04]  /*8a30*/  ISETP.NE.U32.AND P0, PT, R28, RZ, PT ;  /* 0x000000ff1c00720c */ /* 0x001fc80003f05070 */
[----:B------:R-:W-:Y:S02]  /*8a40*/  ISETP.NE.AND.EX P0, PT, R29, RZ, PT, P0 ;  /* 0x000000ff1d00720c */ /* 0x000fe40003f05300 */
[----:B------:R-:W0:Y:S01]  /*8a50*/  LDC R20, c[0x0][0x600] ;  /* 0x00018000ff147b82 */ /* 0x000e220000000800 */
[-CC-:B-1----:R-:W-:Y:S01]  /*8a60*/  SHF.R.U64 R8, R10, R12.reuse, R11.reuse ;  /* 0x0000000c0a087219 */ /* 0x182fe2000000120b */
[----:B------:R-:W-:Y:S01]  /*8a70*/  IMAD.MOV.U32 R10, RZ, RZ, -0x1 ;  /* 0xffffffffff0a7424 */ /* 0x000fe200078e00ff */
[----:B------:R-:W-:-:S05]  /*8a80*/  SHF.R.U32.HI R11, RZ, R12, R11 ;  /* 0x0000000cff0b7219 */ /* 0x000fca000001160b */
[----:B------:R-:W1:Y:S01]  /*8a90*/  LDC R26, c[0x0][0x648] ;  /* 0x00019200ff1a7b82 */ /* 0x000e620000000800 */
[-CC-:B--2---:R-:W-:Y:S02]  /*8aa0*/  SHF.R.U64 R21, R8, R14.reuse, R11.reuse ;  /* 0x0000000e08157219 */ /* 0x184fe4000000120b */
[----:B------:R-:W-:-:S05]  /*8ab0*/  SHF.R.U32.HI R6, RZ, R14, R11 ;  /* 0x0000000eff067219 */ /* 0x000fca000001160b */
[----:B------:R-:W2:Y:S01]  /*8ac0*/  LDC R27, c[0x0][0x638] ;  /* 0x00018e00ff1b7b82 */ /* 0x000ea20000000800 */
[-C--:B---3--:R-:W-:Y:S02]  /*8ad0*/  SHF.L.U32 R10, R10, R25.reuse, RZ ;  /* 0x000000190a0a7219 */ /* 0x088fe400000006ff */
[-CC-:B------:R-:W-:Y:S02]  /*8ae0*/  SHF.R.U64 R23, R21, R25.reuse, R6.reuse ;  /* 0x0000001915177219 */ /* 0x180fe40000001206 */
[----:B------:R-:W-:Y:S02]  /*8af0*/  LOP3.LUT R32, RZ, R10, RZ, 0x33, !PT ;  /* 0x0000000aff207212 */ /* 0x000fe400078e33ff */
[----:B------:R-:W-:Y:S01]  /*8b00*/  SHF.R.U32.HI R11, RZ, R25, R6 ;  /* 0x00000019ff0b7219 */ /* 0x000fe20000011606 */
[----:B------:R-:W3:Y:S01]  /*8b10*/  LDC R31, c[0x0][0x610] ;  /* 0x00018400ff1f7b82 */ /* 0x000ee20000000800 */
[----:B------:R-:W-:Y:S01]  /*8b20*/  IMAD.MOV.U32 R10, RZ, RZ, R23 ;  /* 0x000000ffff0a7224 */ /* 0x000fe200078e0017 */
[----:B------:R-:W-:Y:S06]  /*8b30*/  @!P0 BRA `(.L_x_114) ;  /* 0x0000000000288947 */ /* 0x000fec0003800000 */
        /* <DEDUP_REMOVED lines=10> */
.L_x_114:
[----:B------:R-:W-:Y:S02]  /*8be0*/  ISETP.NE.AND P0, PT, R2, 0x1, PT ;  /* 0x000000010200780c */ /* 0x000fe40003f05270 */
[----:B-1----:R-:W-:Y:S01]  /*8bf0*/  SHF.R.U64 R6, R10, R26, R11 ;  /* 0x0000001a0a067219 */ /* 0x002fe2000000120b */
[----:B0-----:R-:W-:Y:S01]  /*8c00*/  VIADD R11, R20, 0xffffffff ;  /* 0xffffffff140b7836 */ /* 0x001fe20000000000 */
[----:B------:R-:W-:Y:S02]  /*8c10*/  SHF.L.U32 R30, R30, R25, RZ ;  /* 0x000000191e1e7219 */ /* 0x000fe400000006ff */
[----:B------:R-:W-:Y:S01]  /*8c20*/  LOP3.LUT R5, R21, R32, RZ, 0xc0, !PT ;  /* 0x0000002015057212 */ /* 0x000fe200078ec0ff */
[----:B------:R-:W-:-:S04]  /*8c30*/  IMAD.MOV R10, RZ, RZ, -R6 ;  /* 0x000000ffff0a7224 */ /* 0x000fc800078e0a06 */
[----:B------:R-:W-:Y:S01]  /*8c40*/  IMAD R6, R30, R6, R5 ;  /* 0x000000061e067224 */ /* 0x000fe200078e0205 */
[----:B------:R-:W-:Y:S01]  /*8c50*/  LOP3.LUT R5, R8, R11, RZ, 0xc0, !PT ;  /* 0x0000000b08057212 */ /* 0x000fe200078ec0ff */
[----:B------:R-:W-:Y:S02]  /*8c60*/  @P0 IMAD R7, R9, R24, R4 ;  /* 0x0000001809070224 */ /* 0x000fe400078e0204 */
[----:B--2---:R-:W-:Y:S02]  /*8c70*/  IMAD R4, R10, R27, R23 ;  /* 0x0000001b0a047224 */ /* 0x004fe400078e0217 */
[----:B---3--:R-:W-:Y:S02]  /*8c80*/  IMAD R7, R6, R31, R7 ;  /* 0x0000001f06077224 */ /* 0x008fe400078e0207 */
[----:B------:R-:W-:Y:S02]  /*8c90*/  IMAD R4, R4, R20, R5 ;  /* 0x0000001404047224 */ /* 0x000fe400078e0205 */
[----:B------:R-:W-:-:S02]  /*8ca0*/  IMAD.MOV.U32 R8, RZ, RZ, 0x1 ;  /* 0x00000001ff087424 */ /* 0x000fc400078e00ff */
[----:B------:R-:W-:Y:S01]  /*8cb0*/  IMAD.MOV.U32 R6, RZ, RZ, R22 ;  /* 0x000000ffff067224 */ /* 0x000fe200078e0016 */
[----:B------:R-:W-:Y:S02]  /*8cc0*/  SEL R21, R4, R7, !P0 ;  /* 0x0000000704157207 */ /* 0x000fe40004000000 */
[----:B------:R-:W-:-:S07]  /*8cd0*/  SEL R20, R7, R4, !P0 ;  /* 0x0000000407147207 */ /* 0x000fce0004000000 */
.L_x_112:
[----:B------:R-:W-:-:S08]  /*8ce0*/  NOP ;  /* 0x0000000000007918 */ /* 0x000fd00000000000 */
[----:B------:R-:W0:-:S00]  /*8cf0*/  USETMAXREG.DEALLOC.CTAPOOL 0x28 ;  /* 0x00000028000079c8 */ /* 0x000e0000080e0500 */
[----:B0-----:R-:W-:-:S13]  /*8d00*/  ISETP.NE.AND P0, PT, R3, RZ, PT ;  /* 0x000000ff0300720c */ /* 0x001fda0003f05270 */
[----:B------:R-:W-:Y:S05]  /*8d10*/  @P0 EXIT ;  /* 0x000000000000094d */ /* 0x000fea0003800000 */
[----:B------:R-:W-:Y:S01]  /*8d20*/  LOP3.LUT P0, RZ, R8, 0xff, RZ, 0xc0, !PT ;  /* 0x000000ff08ff7812 */ /* 0x000fe2000780c0ff */
[----:B------:R-:W-:Y:S02]  /*8d30*/  IMAD.MOV.U32 R3, RZ, RZ, 0x1 ;  /* 0x00000001ff037424 */ /* 0x000fe400078e00ff */
[----:B------:R-:W-:-:S10]  /*8d40*/  IMAD.MOV.U32 R8, RZ, RZ, RZ ;  /* 0x000000ffff087224 */ /* 0x000fd400078e00ff */
[----:B------:R-:W-:Y:S05]  /*8d50*/  @!P0 BRA `(.L_x_115) ;  /* 0x0000000c00308947 */ /* 0x000fea0003800000 */
[----:B------:R-:W0:Y:S01]  /*8d60*/  LDC R3, c[0x0][0x28c] ;  /* 0x0000a300ff037b82 */ /* 0x000e220000000800 */
[----:B------:R-:W1:Y:S01]  /*8d70*/  S2R R12, SR_CgaCtaId ;  /* 0x00000000000c7919 */ /* 0x000e620000008800 */
[----:B------:R-:W-:Y:S01]  /*8d80*/  ULDC UR5, c[0x0][0x658] ;  /* 0x0001960000057ab9 */ /* 0x000fe20000000800 */
[----:B------:R-:W-:Y:S01]  /*8d90*/  UMOV UR6, 0xffffffff ;  /* 0xffffffff00067882 */ /* 0x000fe20000000000 */
[----:B------:R-:W-:Y:S01]  /*8da0*/  BSSY B0, `(.L_x_115) ;  /* 0x00000c7000007945 */ /* 0x000fe20003800000 */
[----:B------:R-:W-:Y:S01]  /*8db0*/  USHF.L.U32 UR6, UR6, UR5, URZ ;  /* 0x0000000506067299 */ /* 0x000fe2000800063f */
[----:B------:R-:W-:Y:S01]  /*8dc0*/  IMAD.MOV.U32 R10, RZ, RZ, 0x1 ;  /* 0x00000001ff0a7424 */ /* 0x000fe200078e00ff */
[----:B------:R-:W-:Y:S01]  /*8dd0*/  LOP3.LUT R9, R18, 0x2, RZ, 0xfc, !PT ;  /* 0x0000000212097812 */ /* 0x000fe200078efcff */
[----:B------:R-:W-:Y:S01]  /*8de0*/  IMAD.MOV.U32 R8, RZ, RZ, RZ ;  /* 0x000000ffff087224 */ /* 0x000fe200078e00ff */
[----:B------:R-:W-:Y:S01]  /*8df0*/  ULDC UR4, c[0x0][0x600] ;  /* 0x0001800000047ab9 */ /* 0x000fe20000000800 */
[----:B------:R-:W-:Y:S01]  /*8e00*/  UMOV UR7, 0x1 ;  /* 0x0000000100077882 */ /* 0x000fe20000000000 */
[----:B------:R-:W-:-:S02]  /*8e10*/  UIADD3 UR15, UR4, -0x1, URZ ;  /* 0xffffffff040f7890 */ /* 0x000fc4000fffe03f */
[----:B------:R-:W-:Y:S02]  /*8e20*/  USHF.L.U32 UR17, UR7, UR5, URZ ;  /* 0x0000000507117299 */ /* 0x000fe4000800063f */
[----:B------:R-:W-:Y:S01]  /*8e30*/  ULOP3.LUT UR16, URZ, UR6, URZ, 0x33, !UPT ;  /* 0x000000063f107292 */ /* 0x000fe2000f8e333f */
[----:B------:R-:W-:Y:S01]  /*8e40*/  ULDC.64 UR20, c[0x0][0x198] ;  /* 0x0000660000147ab9 */ /* 0x000fe20000000a00 */
[----:B0-----:R-:W-:-:S05]  /*8e50*/  VIADD R3, R3, 0x1f ;  /* 0x0000001f03037836 */ /* 0x001fca0000000000 */
[----:B------:R-:W-:-:S04]  /*8e60*/  SHF.R.S32.HI R4, RZ, 0x1f, R3 ;  /* 0x0000001fff047819 */ /* 0x000fc80000011403 */
[----:B------:R-:W-:Y:S01]  /*8e70*/  LEA.HI R11, R4, R3, RZ, 0x5 ;  /* 0x00000003040b7211 */ /* 0x000fe200078f28ff */
[C---:B-1----:R-:W-:Y:S02]  /*8e80*/  IMAD.SHL.U32 R4, R12.reuse, 0x400, RZ ;  /* 0x000004000c047824 */ /* 0x042fe400078e00ff */
[----:B------:R-:W-:Y:S01]  /*8e90*/  IMAD.SHL.U32 R12, R12, 0x20, RZ ;  /* 0x000000200c0c7824 */ /* 0x000fe200078e00ff */
[----:B------:R-:W-:Y:S01]  /*8ea0*/  SHF.R.S32.HI R11, RZ, 0x5, R11 ;  /* 0x00000005ff0b7819 */ /* 0x000fe2000001140b */
[----:B------:R-:W-:Y:S01]  /*8eb0*/  IMAD.MOV.U32 R3, RZ, RZ, 0x1 ;  /* 0x00000001ff037424 */ /* 0x000fe200078e00ff */
[----:B------:R-:W-:Y:S02]  /*8ec0*/  LOP3.LUT R4, R4, 0x400, RZ, 0xc0, !PT ;  /* 0x0000040004047812 */ /* 0x000fe400078ec0ff */
[----:B------:R-:W-:Y:S01]  /*8ed0*/  LOP3.LUT R12, R12, 0x20, RZ, 0xc0, !PT ;  /* 0x000000200c0c7812 */ /* 0x000fe200078ec0ff */
[----:B------:R-:W-:Y:S01]  /*8ee0*/  VIADD R19, R11, 0x1 ;  /* 0x000000010b137836 */ /* 0x000fe20000000000 */
[----:B------:R-:W-:-:S07]  /*8ef0*/  LOP3.LUT R13, R4, 0x30200, RZ, 0xfc, !PT ;  /* 0x00030200040d7812 */ /* 0x000fce00078efcff */
.L_x_126:
[----:B------:R-:W-:-:S03]  /*8f00*/  UMOV UR4, 0xffffffff ;  /* 0xffffffff00047882 */ /* 0x000fc60000000000 */
[----:B------:R-:W-:Y:S05]  /*8f10*/  BRA.DIV UR4, `(.L_x_116) ;  /* 0x00000016045c7947 */ /* 0x000fea000b800000 */
[----:B------:R-:W-:-:S13]  /*8f20*/  ELECT P6, URZ, PT ;  /* 0x00000000003f782f */ /* 0x000fda00038c0000 */
.L_x_149:
[----:B------:R-:W0:Y:S01]  /*8f30*/  LDC R4, c[0x0][0x28c] ;  /* 0x0000a300ff047b82 */ /* 0x000e220000000800 */
[----:B------:R-:W-:Y:S01]  /*8f40*/  BSSY B1, `(.L_x_117) ;  /* 0x0000038000017945 */ /* 0x000fe20003800000 */
[----:B0-----:R-:W-:-:S13]  /*8f50*/  ISETP.LT.OR P6, PT, R4, 0x1, !P6 ;  /* 0x000000010400780c */ /* 0x001fda00077c1670 */
[----:B------:R-:W-:Y:S05]  /*8f60*/  @P6 BRA `(.L_x_118) ;  /* 0x0000000000d46947 */ /* 0x000fea0003800000 */
[----:B------:R-:W-:Y:S02]  /*8f70*/  IMAD R21, R21, 0x40, R12 ;  /* 0x0000004015157824 */ /* 0x000fe400078e020c */
[----:B------:R-:W-:Y:S02]  /*8f80*/  IMAD R22, R20, 0x180, RZ ;  /* 0x0000018014167824 */ /* 0x000fe400078e02ff */
[----:B------:R-:W-:Y:S02]  /*8f90*/  IMAD.MOV.U32 R24, RZ, RZ, RZ ;  /* 0x000000ffff187224 */ /* 0x000fe400078e00ff */
[----:B------:R-:W-:Y:S02]  /*8fa0*/  IMAD.MOV.U32 R4, RZ, RZ, R19 ;  /* 0x000000ffff047224 */ /* 0x000fe400078e0013 */
[----:B------:R-:W-:Y:S02]  /*8fb0*/  IMAD.MOV.U32 R5, RZ, RZ, R3 ;  /* 0x000000ffff057224 */ /* 0x000fe400078e0003 */
[----:B------:R-:W-:-:S07]  /*8fc0*/  IMAD.MOV.U32 R14, RZ, RZ, R8 ;  /* 0x000000ffff0e7224 */ /* 0x000fce00078e0008 */
.L_x_121:
[----:B------:R-:W0:Y:S01]  /*8fd0*/  S2R R20, SR_CgaCtaId ;  /* 0x0000000000147919 */ /* 0x000e220000008800 */
[----:B------:R-:W-:Y:S02]  /*8fe0*/  MOV R7, 0x400 ;  /* 0x0000040000077802 */ /* 0x000fe40000000f00 */
[----:B------:R-:W-:-:S13]  /*8ff0*/  ISETP.NE.AND P1, PT, R0, RZ, PT ;  /* 0x000000ff0000720c */ /* 0x000fda0003f25270 */
[----:B------:R-:W1:Y:S01]  /*9000*/  @!P1 LDC R15, c[0x0][0x500] ;  /* 0x00014000ff0f9b82 */ /* 0x000e620000000800 */
[----:B0-----:R-:W-:Y:S02]  /*9010*/  LEA R23, R20, R7, 0x18 ;  /* 0x0000000714177211 */ /* 0x001fe400078ec0ff */
[----:B------:R-:W-:-:S03]  /*9020*/  SHF.L.U32 R7, R5, 0x1f, RZ ;  /* 0x0000001f05077819 */ /* 0x000fc600000006ff */
[----:B------:R-:W-:-:S04]  /*9030*/  IMAD R20, R14, 0x8, R23 ;  /* 0x000000080e147824 */ /* 0x000fc800078e0217 */
[----:B------:R-:W0:Y:S02]  /*9040*/  SYNCS.PHASECHK.TRANS64.TRYWAIT P0, [R20+URZ+0x80], R7 ;  /* 0x00008007140075a7 */ /* 0x000e24000800017f */
[----:B01----:R-:W-:Y:S05]  /*9050*/  @!P0 BRA `(.L_x_119) ;  /* 0x00000014002c8947 */ /* 0x003fea0003800000 */
.L_x_150:
[----:B0-----:R-:W-:Y:S01]  /*9060*/  PRMT R7, R9, 0x9910, RZ ;  /* 0x0000991009077816 */ /* 0x001fe200000000ff */
[----:B------:R0:W-:Y:S03]  /*9070*/  @!P1 SYNCS.ARRIVE.TRANS64 RZ, [R20+URZ], R15 ;  /* 0x0000000f14ff99a7 */ /* 0x0001e6000800003f */
[----:B------:R-:W-:-:S13]  /*9080*/  ISETP.NE.AND P0, PT, R7, 0x2, PT ;  /* 0x000000020700780c */ /* 0x000fda0003f05270 */
[----:B0-----:R-:W-:Y:S05]  /*9090*/  @P0 BRA `(.L_x_120) ;  /* 0x0000000000040947 */ /* 0x001fea0003800000 */
[----:B------:R-:W-:Y:S01]  /*90a0*/  BPT.TRAP 0x1 ;  /* 0x000000040000795c */ /* 0x000fe20000300000 */
.L_x_120:
[----:B------:R-:W-:Y:S01]  /*90b0*/  IMAD R7, R14, 0x3000, R23 ;  /* 0x000030000e077824 */ /* 0x000fe200078e0217 */
[----:B------:R-:W-:Y:S01]  /*90c0*/  R2UR UR13, R23 ;  /* 0x00000000170d72ca */ /* 0x000fe200000e0000 */
[----:B------:R-:W-:Y:S01]  /*90d0*/  VIADD R4, R4, 0xffffffff ;  /* 0xffffffff04047836 */ /* 0x000fe20000000000 */
[----:B------:R-:W-:Y:S01]  /*90e0*/  R2UR UR9, R20 ;  /* 0x00000000140972ca */ /* 0x000fe200000e0000 */
[----:B------:R-:W-:Y:S01]  /*90f0*/  UIADD3 UR4, UP0, UR20, 0xf0, URZ ;  /* 0x000000f014047890 */ /* 0x000fe2000ff1e03f */
[----:B------:R-:W-:Y:S01]  /*9100*/  R2UR UR5, R7 ;  /* 0x00000000070572ca */ /* 0x000fe200000e0000 */
[----:B------:R-:W-:Y:S01]  /*9110*/  IMAD R7, R14, 0x800, R13 ;  /* 0x000008000e077824 */ /* 0x000fe200078e020d */
[----:B------:R-:W-:Y:S01]  /*9120*/  R2UR UR11, R22 ;  /* 0x00000000160b72ca */ /* 0x000fe200000e0000 */
[----:B------:R-:W-:Y:S01]  /*9130*/  UIADD3 UR22, UP1, UR20, 0x1f0, URZ ;  /* 0x000001f014167890 */ /* 0x000fe2000ff3e03f */
[----:B------:R-:W-:Y:S01]  /*9140*/  R2UR UR10, R24 ;  /* 0x00000000180a72ca */ /* 0x000fe200000e0000 */
[----:B------:R-:W-:Y:S01]  /*9150*/  VIADD R14, R14, 0x1 ;  /* 0x000000010e0e7836 */ /* 0x000fe20000000000 */
[----:B------:R-:W-:Y:S01]  /*9160*/  R2UR UR8, R7 ;  /* 0x00000000070872ca */ /* 0x000fe200000e0000 */
[----:B------:R-:W-:Y:S01]  /*9170*/  UIADD3.X UR23, URZ, UR21, URZ, UP1, !UPT ;  /* 0x000000153f177290 */ /* 0x000fe20008ffe43f */
[----:B------:R-:W-:Y:S01]  /*9180*/  R2UR UR12, R6 ;  /* 0x00000000060c72ca */ /* 0x000fe200000e0000 */
[----:B------:R-:W-:Y:S01]  /*9190*/  UMOV UR6, 0x0 ;  /* 0x0000000000067882 */ /* 0x000fe20000000000 */
[----:B------:R-:W-:Y:S01]  /*91a0*/  R2UR UR18, R21 ;  /* 0x00000000151272ca */ /* 0x000fe200000e0000 */
[----:B------:R-:W-:Y:S01]  /*91b0*/  UMOV UR7, 0x10000000 ;  /* 0x1000000000077882 */ /* 0x000fe20000000000 */
[----:B------:R-:W-:Y:S01]  /*91c0*/  ISETP.GT.AND P1, PT, R4, 0x1, PT ;  /* 0x000000010400780c */ /* 0x000fe20003f24270 */
[----:B------:R-:W-:Y:S01]  /*91d0*/  UIADD3 UR14, UR5, 0x200, URZ ;  /* 0x00000200050e7890 */ /* 0x000fe2000fffe03f */
[----:B------:R-:W-:Y:S01]  /*91e0*/  ISETP.NE.AND P0, PT, R14, 0x10, PT ;  /* 0x000000100e00780c */ /* 0x000fe20003f05270 */
[----:B------:R-:W-:Y:S01]  /*91f0*/  UIADD3.X UR5, URZ, UR21, URZ, UP0, !UPT ;  /* 0x000000153f057290 */ /* 0x000fe200087fe43f */
[----:B------:R-:W-:Y:S01]  /*9200*/  VIADD R24, R24, 0x20 ;  /* 0x0000002018187836 */ /* 0x000fe20000000000 */
[----:B------:R-:W-:Y:S01]  /*9210*/  UMOV UR19, 0x30000 ;  /* 0x0003000000137882 */ /* 0x000fe20000000000 */
[----:B------:R-:W-:Y:S01]  /*9220*/  SEL R20, RZ, 0x1, P0 ;  /* 0x00000001ff147807 */ /* 0x000fe20000000000 */
[----:B------:R-:W-:Y:S01]  /*9230*/  UIADD3 UR13, UR13, UR8, URZ ;  /* 0x000000080d0d7290 */ /* 0x000fe2000fffe03f */
[----:B------:R-:W-:-:S02]  /*9240*/  SEL R14, R14, RZ, P0 ;  /* 0x000000ff0e0e7207 */ /* 0x000fc40000000000 */
[----:B------:R-:W-:Y:S01]  /*9250*/  UMOV UR8, UR14 ;  /* 0x0000000e00087c82 */ /* 0x000fe20008000000 */
[----:B------:R-:W-:Y:S01]  /*9260*/  LOP3.LUT R5, R5, R20, RZ, 0x3c, !PT ;  /* 0x0000001405057212 */ /* 0x000fe200078e3cff */
[----:B------:R0:W-:Y:S02]  /*9270*/  UTMALDG.3D [UR8], [UR4], desc[UR6] ;  /* 0x00000608040075b4 */ /* 0x0001e40008011000 */
[----:B0-----:R-:W-:Y:S01]  /*9280*/  UMOV UR11, UR18 ;  /* 0x00000012000b7c82 */ /* 0x001fe20008000000 */
[----:B------:R-:W-:Y:S02]  /*9290*/  UMOV UR8, UR13 ;  /* 0x0000000d00087c82 */ /* 0x000fe40008000000 */
[----:B------:R0:W-:Y:S02]  /*92a0*/  UTMALDG.3D.MULTICAST [UR8], [UR22], UR19, desc[UR6] ;  /* 0x00000608160073b4 */ /* 0x0001e40008011813 */
[----:B0-----:R-:W-:Y:S05]  /*92b0*/  @P1 BRA `(.L_x_121) ;  /* 0xfffffffc00441947 */ /* 0x001fea000383ffff */
.L_x_118:
[----:B------:R-:W-:Y:S05]  /*92c0*/  BSYNC B1 ;  /* 0x0000000000017941 */ /* 0x000fea0003800000 */
.L_x_117:
[----:B------:R-:W-:Y:S01]  /*92d0*/  LOP3.LUT P1, RZ, R10, 0xff, RZ, 0xc0, !PT ;  /* 0x000000ff0aff7812 */ /* 0x000fe2000782c0ff */
[----:B------:R-:W-:Y:S01]  /*92e0*/  IMAD.IADD R8, R11, 0x1, R8 ;  /* 0x000000010b087824 */ /* 0x000fe200078e0208 */
[----:B------:R-:W-:Y:S01]  /*92f0*/  IADD3 R16, P2, R16, UR36, RZ ;  /* 0x0000002410107c10 */ /* 0x000fe2000ff5e0ff */
[----:B------:R-:W-:Y:S01]  /*9300*/  ULDC.64 UR4, c[0x0][0x650] ;  /* 0x0001940000047ab9 */ /* 0x000fe20000000a00 */
[----:B------:R-:W-:Y:S01]  /*9310*/  BSSY B1, `(.L_x_122) ;  /* 0x000006d000017945 */ /* 0x000fe20003800000 */
[----:B------:R-:W-:Y:S01]  /*9320*/  IMAD.MOV.U32 R20, RZ, RZ, -0x1 ;  /* 0xffffffffff147424 */ /* 0x000fe200078e00ff */
[----:B------:R-:W-:Y:S01]  /*9330*/  SHF.R.U32.HI R4, RZ, 0x4, R8 ;  /* 0x00000004ff047819 */ /* 0x000fe20000011608 */
[----:B------:R-:W-:Y:S01]  /*9340*/  IMAD.MOV.U32 R21, RZ, RZ, -0x1 ;  /* 0xffffffffff157424 */ /* 0x000fe200078e00ff */
[----:B------:R-:W-:Y:S02]  /*9350*/  ISETP.GT.U32.AND P0, PT, R8, 0xf, PT ;  /* 0x0000000f0800780c */ /* 0x000fe40003f04070 */
[----:B------:R-:W-:-:S02]  /*9360*/  LOP3.LUT R4, R4, 0x1, RZ, 0xc0, !PT ;  /* 0x0000000104047812 */ /* 0x000fc400078ec0ff */
[----:B------:R-:W-:Y:S01]  /*9370*/  ISETP.LT.U32.AND P0, PT, R11, 0x10, P0 ;  /* 0x000000100b00780c */ /* 0x000fe20000701070 */
[----:B------:R-:W0:Y:S01]  /*9380*/  @P1 S2R R6, SR_CgaCtaId ;  /* 0x0000000000061919 */ /* 0x000e220000008800 */
[----:B------:R-:W-:Y:S02]  /*9390*/  @P1 MOV R5, 0x400 ;  /* 0x0000040000051802 */ /* 0x000fe40000000f00 */
[----:B------:R-:W-:Y:S02]  /*93a0*/  IADD3.X R17, R17, UR42, RZ, P2, !PT ;  /* 0x0000002a11117c10 */ /* 0x000fe400097fe4ff */
[----:B------:R-:W-:Y:S02]  /*93b0*/  ISETP.GE.U32.AND P2, PT, R16, UR4, PT ;  /* 0x0000000410007c0c */ /* 0x000fe4000bf46070 */
[----:B------:R-:W-:Y:S02]  /*93c0*/  LOP3.LUT R8, R8, 0xf, RZ, 0xc0, !PT ;  /* 0x0000000f08087812 */ /* 0x000fe400078ec0ff */
[----:B------:R-:W-:-:S02]  /*93d0*/  PRMT R10, RZ, 0x7610, R10 ;  /* 0x00007610ff0a7816 */ /* 0x000fc4000000000a */
[----:B0-----:R-:W-:Y:S01]  /*93e0*/  @P1 LEA R5, R6, R5, 0x18 ;  /* 0x0000000506051211 */ /* 0x001fe200078ec0ff */
[----:B------:R-:W-:-:S03]  /*93f0*/  IMAD.MOV.U32 R6, RZ, RZ, -0x1 ;  /* 0xffffffffff067424 */ /* 0x000fc600078e00ff */
[----:B------:R0:W-:Y:S01]  /*9400*/  @P1 SYNCS.ARRIVE.TRANS64.A1T0 RZ, [R5+URZ+0x118], RZ ;  /* 0x000118ff05ff19a7 */ /* 0x0001e2000810003f */
[----:B------:R-:W-:Y:S02]  /*9410*/  ISETP.NE.U32.AND P1, PT, R4, 0x1, PT ;  /* 0x000000010400780c */ /* 0x000fe40003f25070 */
[----:B------:R-:W-:Y:S02]  /*9420*/  SEL R4, RZ, 0x1, !P0 ;  /* 0x00000001ff047807 */ /* 0x000fe40004000000 */
[----:B------:R-:W-:Y:S02]  /*9430*/  ISETP.GE.U32.AND.EX P0, PT, R17, UR5, PT, P2 ;  /* 0x0000000511007c0c */ /* 0x000fe4000bf06120 */
[----:B------:R-:W-:-:S04]  /*9440*/  ISETP.GT.U32.AND P1, PT, R11, 0xf, !P1 ;  /* 0x0000000f0b00780c */ /* 0x000fc80004f24070 */
[----:B0-----:R-:W-:-:S04]  /*9450*/  SEL R5, RZ, 0x1, !P1 ;  /* 0x00000001ff057807 */ /* 0x001fc80004800000 */
[--C-:B------:R-:W-:Y:S02]  /*9460*/  LOP3.LUT R3, R5, R3, R4.reuse, 0x96, !PT ;  /* 0x0000000305037212 */ /* 0x100fe400078e9604 */
[----:B------:R-:W-:Y:S01]  /*9470*/  PRMT R4, RZ, 0x7610, R4 ;  /* 0x00007610ff047816 */ /* 0x000fe20000000004 */
[----:B------:R-:W-:Y:S06]  /*9480*/  @P0 BRA `(.L_x_123) ;  /* 0x0000000400540947 */ /* 0x000fec0003800000 */
[----:B------:R-:W0:Y:S01]  /*9490*/  S2R R15, SR_CTAID.X ;  /* 0x00000000000f7919 */ /* 0x000e220000002500 */
[----:B------:R-:W-:Y:S01]  /*94a0*/  ULDC.64 UR4, c[0x0][0x628] ;  /* 0x00018a0000047ab9 */ /* 0x000fe20000000a00 */
[----:B------:R-:W-:Y:S01]  /*94b0*/  ULDC UR7, c[0x0][0x630] ;  /* 0x00018c0000077ab9 */ /* 0x000fe20000000800 */
[----:B------:R-:W-:Y:S01]  /*94c0*/  ISETP.NE.U32.AND P0, PT, RZ, UR4, PT ;  /* 0x00000004ff007c0c */ /* 0x000fe2000bf05070 */
[----:B------:R-:W1:Y:S01]  /*94d0*/  S2R R20, SR_CTAID.Y ;  /* 0x0000000000147919 */ /* 0x000e620000002600 */
[----:B------:R-:W-:Y:S01]  /*94e0*/  ULDC UR8, c[0x0][0x150] ;  /* 0x0000540000087ab9 */ /* 0x000fe20000000800 */
[----:B------:R-:W-:Y:S01]  /*94f0*/  IMAD.MOV.U32 R4, RZ, RZ, R16 ;  /* 0x000000ffff047224 */ /* 0x000fe200078e0010 */
[----:B------:R-:W-:Y:S01]  /*9500*/  ISETP.NE.AND.EX P0, PT, RZ, UR5, PT, P0 ;  /* 0x00000005ff007c0c */ /* 0x000fe2000bf05300 */
[----:B------:R-:W-:Y:S01]  /*9510*/  IMAD.MOV.U32 R5, RZ, RZ, R17 ;  /* 0x000000ffff057224 */ /* 0x000fe200078e0011 */
[----:B0-----:R-:W-:-:S11]  /*9520*/  I2FP.F32.U32 R22, R15 ;  /* 0x0000000f00167245 */ /* 0x001fd60000201000 */
[----:B------:R-:W-:Y:S05]  /*9530*/  @!P0 BRA `(.L_x_124) ;  /* 0x0000000000288947 */ /* 0x000fea0003800000 */
[----:B------:R-:W-:Y:S02]  /*9540*/  ULDC UR6, c[0x0][0x634] ;  /* 0x00018d0000067ab9 */ /* 0x000fe40000000800 */
[----:B------:R-:W-:-:S05]  /*9550*/  IADD3 R5, P0, R16, UR6, RZ ;  /* 0x0000000610057c10 */ /* 0x000fca000ff1e0ff */
[----:B------:R-:W-:-:S04]  /*9560*/  IMAD.X R21, RZ, RZ, R17, P0 ;  /* 0x000000ffff157224 */ /* 0x000fc800000e0611 */
[----:B------:R-:W-:-:S04]  /*9570*/  IMAD.WIDE.U32 R6, R21, UR4, RZ ;  /* 0x0000000415067c25 */ /* 0x000fc8000f8e00ff */
[----:B------:R-:W-:-:S04]  /*9580*/  IMAD.WIDE.U32 R6, P0, R5, UR5, R6 ;  /* 0x0000000505067c25 */ /* 0x000fc8000f800006 */
[----:B------:R-:W-:-:S04]  /*9590*/  IMAD.WIDE.U32 R4, R5, UR4, RZ ;  /* 0x0000000405047c25 */ /* 0x000fc8000f8e00ff */
[----:B------:R-:W-:Y:S01]  /*95a0*/  IMAD.MOV.U32 R4, RZ, RZ, R7 ;  /* 0x000000ffff047224 */ /* 0x000fe200078e0007 */
[----:B------:R-:W-:Y:S01]  /*95b0*/  IADD3 RZ, P1, R5, R6, RZ ;  /* 0x0000000605ff7210 */ /* 0x000fe20007f3e0ff */
[----:B------:R-:W-:-:S04]  /*95c0*/  IMAD.X R5, RZ, RZ, RZ, P0 ;  /* 0x000000ffff057224 */ /* 0x000fc800000e06ff */
[----:B------:R-:W-:-:S08]  /*95d0*/  IMAD.WIDE.U32.X R4, R21, UR5, R4, P1 ;  /* 0x0000000515047c25 */ /* 0x000fd000088e0404 */
.L_x_124:
[--C-:B------:R-:W-:Y:S01]  /*95e0*/  SHF.R.U64 R14, R4, UR7, R5.reuse ;  /* 0x00000007040e7c19 */ /* 0x100fe20008001205 */
[----:B------:R-:W-:Y:S01]  /*95f0*/  FMUL R22, R22, UR8 ;  /* 0x0000000816167c20 */ /* 0x000fe20008400000 */
[----:B------:R-:W-:Y:S01]  /*9600*/  SHF.R.U32.HI R4, RZ, UR7, R5 ;  /* 0x00000007ff047c19 */ /* 0x000fe20008011605 */
[----:B------:R-:W0:Y:S01]  /*9610*/  LDC R6, c[0x0][0x144] ;  /* 0x00005100ff067b82 */ /* 0x000e220000000800 */
[----:B------:R-:W-:Y:S01]  /*9620*/  IADD3 R5, P0, RZ, -R14, RZ ;  /* 0x8000000eff057210 */ /* 0x000fe20007f1e0ff */
[----:B------:R-:W-:Y:S01]  /*9630*/  ULDC UR6, c[0x0][0x154] ;  /* 0x0000550000067ab9 */ /* 0x000fe20000000800 */
[----:B-1----:R-:W-:Y:S01]  /*9640*/  I2FP.F32.U32 R7, R20 ;  /* 0x0000001400077245 */ /* 0x002fe20000201000 */
[----:B------:R-:W1:Y:S01]  /*9650*/  F2I.U32.TRUNC.NTZ R22, R22 ;  /* 0x0000001600167305 */ /* 0x000e62000020f000 */
[----:B------:R-:W-:Y:S01]  /*9660*/  ULDC.64 UR4, c[0x0][0x620] ;  /* 0x0001880000047ab9 */ /* 0x000fe20000000a00 */
[----:B------:R-:W-:Y:S01]  /*9670*/  IMAD.X R4, RZ, RZ, ~R4, P0 ;  /* 0x000000ffff047224 */ /* 0x000fe200000e0e04 */
[----:B------:R-:W-:Y:S01]  /*9680*/  ISETP.NE.AND P2, PT, R2, 0x1, PT ;  /* 0x000000010200780c */ /* 0x000fe20003f45270 */
[----:B------:R-:W-:Y:S01]  /*9690*/  FMUL R23, R7, UR6 ;  /* 0x0000000607177c20 */ /* 0x000fe20008400000 */
[----:B------:R-:W2:Y:S01]  /*96a0*/  LDC R25, c[0x0][0x148] ;  /* 0x00005200ff197b82 */ /* 0x000ea20000000800 */
[----:B------:R-:W-:Y:S01]  /*96b0*/  IMAD R4, R4, UR4, RZ ;  /* 0x0000000404047c24 */ /* 0x000fe2000f8e02ff */
[----:B------:R-:W-:-:S02]  /*96c0*/  ULDC.64 UR6, c[0x0][0x640] ;  /* 0x0001900000067ab9 */ /* 0x000fc40000000a00 */
[----:B------:R-:W-:Y:S01]  /*96d0*/  ISETP.NE.U32.AND P0, PT, RZ, UR6, PT ;  /* 0x00000006ff007c0c */ /* 0x000fe2000bf05070 */
[----:B------:R-:W3:Y:S01]  /*96e0*/  F2I.U32.TRUNC.NTZ R23, R23 ;  /* 0x0000001700177305 */ /* 0x000ee2000020f000 */
[C---:B------:R-:W-:Y:S02]  /*96f0*/  IMAD R7, R5.reuse, UR5, R4 ;  /* 0x0000000505077c24 */ /* 0x040fe4000f8e0204 */
[----:B------:R-:W-:Y:S01]  /*9700*/  IMAD.WIDE.U32 R4, R5, UR4, R16 ;  /* 0x0000000405047c25 */ /* 0x000fe2000f8e0010 */
[----:B------:R-:W-:Y:S01]  /*9710*/  ULDC UR4, c[0x0][0x618] ;  /* 0x0001860000047ab9 */ /* 0x000fe20000000800 */
[----:B------:R-:W-:Y:S02]  /*9720*/  ISETP.NE.AND.EX P0, PT, RZ, UR7, PT, P0 ;  /* 0x00000007ff007c0c */ /* 0x000fe4000bf05300 */
[----:B------:R-:W-:Y:S02]  /*9730*/  IMAD.IADD R5, R5, 0x1, R7 ;  /* 0x0000000105057824 */ /* 0x000fe400078e0207 */
[----:B-1----:R-:W-:-:S03]  /*9740*/  IMAD.MOV R22, RZ, RZ, -R22 ;  /* 0x000000ffff167224 */ /* 0x002fc600078e0a16 */
[----:B------:R-:W-:Y:S01]  /*9750*/  SHF.R.U64 R21, R4, UR4, R5 ;  /* 0x0000000404157c19 */ /* 0x000fe20008001205 */
[----:B0-----:R-:W-:Y:S01]  /*9760*/  IMAD R15, R6, R22, R15 ;  /* 0x00000016060f7224 */ /* 0x001fe200078e020f */
[----:B------:R-:W-:Y:S01]  /*9770*/  SHF.R.U32.HI R4, RZ, UR4, R5 ;  /* 0x00000004ff047c19 */ /* 0x000fe20008011605 */
[----:B------:R-:W-:Y:S01]  /*9780*/  ULDC UR4, c[0x0][0x608] ;  /* 0x0001820000047ab9 */ /* 0x000fe20000000800 */
[----:B---3--:R-:W-:Y:S02]  /*9790*/  IMAD.MOV R6, RZ, RZ, -R23 ;  /* 0x000000ffff067224 */ /* 0x008fe400078e0a17 */
[--C-:B------:R-:W-:Y:S02]  /*97a0*/  SHF.R.U64 R22, R21, UR4, R4.reuse ;  /* 0x0000000415167c19 */ /* 0x100fe40008001204 */
[----:B------:R-:W-:Y:S01]  /*97b0*/  SHF.R.U32.HI R5, RZ, UR4, R4 ;  /* 0x00000004ff057c19 */ /* 0x000fe20008011604 */
[----:B------:R-:W-:Y:S01]  /*97c0*/  ULDC UR4, c[0x0][0x658] ;  /* 0x0001960000047ab9 */ /* 0x000fe20000000800 */
[----:B--2---:R-:W-:-:S02]  /*97d0*/  @P2 IMAD R15, R25, R6, R20 ;  /* 0x00000006190f2224 */ /* 0x004fc400078e0214 */
[--C-:B------:R-:W-:Y:S02]  /*97e0*/  SHF.R.U64 R20, R22, UR4, R5.reuse ;  /* 0x0000000416147c19 */ /* 0x100fe40008001205 */
[----:B------:R-:W-:-:S03]  /*97f0*/  SHF.R.U32.HI R23, RZ, UR4, R5 ;  /* 0x00000004ff177c19 */ /* 0x000fc60008011605 */
[----:B------:R-:W-:Y:S02]  /*9800*/  IMAD.MOV.U32 R6, RZ, RZ, R20 ;  /* 0x000000ffff067224 */ /* 0x000fe400078e0014 */
[----:B------:R-:W-:Y:S01]  /*9810*/  IMAD.MOV.U32 R5, RZ, RZ, R23 ;  /* 0x000000ffff057224 */ /* 0x000fe200078e0017 */
[----:B------:R-:W-:Y:S06]  /*9820*/  @!P0 BRA `(.L_x_125) ;  /* 0x00000000002c8947 */ /* 0x000fec0003800000 */
        /* <DEDUP_REMOVED lines=9> */
[----:B------:R-:W-:-:S04]  /*98c0*/  IMAD.WIDE.U32.X R4, R23, UR7, R4, P1 ;  /* 0x0000000717047c25 */ /* 0x000fc800088e0404 */
[----:B------:R-:W-:-:S07]  /*98d0*/  IMAD.MOV.U32 R6, RZ, RZ, R4 ;  /* 0x000000ffff067224 */ /* 0x000fce00078e0004 */
.L_x_125:
[----:B------:R-:W-:Y:S01]  /*98e0*/  ULDC UR4, c[0x0][0x648] ;  /* 0x0001920000047ab9 */ /* 0x000fe20000000800 */
[----:B------:R-:W-:Y:S01]  /*98f0*/  LOP3.LUT R4, R22, UR16, RZ, 0xc0, !PT ;  /* 0x0000001016047c12 */ /* 0x000fe2000f8ec0ff */
[----:B------:R-:W-:Y:S01]  /*9900*/  ULDC UR5, c[0x0][0x610] ;  /* 0x0001840000057ab9 */ /* 0x000fe20000000800 */
[----:B------:R-:W-:Y:S01]  /*9910*/  SHF.R.U64 R5, R6, UR4, R5 ;  /* 0x0000000406057c19 */ /* 0x000fe20008001205 */
[----:B------:R-:W-:Y:S01]  /*9920*/  ULDC UR4, c[0x0][0x638] ;  /* 0x00018e0000047ab9 */ /* 0x000fe20000000800 */
[----:B------:R-:W-:Y:S01]  /*9930*/  LOP3.LUT R21, R21, UR15, RZ, 0xc0, !PT ;  /* 0x0000000f15157c12 */ /* 0x000fe2000f8ec0ff */
[----:B------:R-:W-:Y:S02]  /*9940*/  IMAD.MOV.U32 R6, RZ, RZ, R14 ;  /* 0x000000ffff067224 */ /* 0x000fe400078e000e */
[----:B------:R-:W-:Y:S02]  /*9950*/  IMAD.MOV R7, RZ, RZ, -R5 ;  /* 0x000000ffff077224 */ /* 0x000fe400078e0a05 */
[----:B------:R-:W-:-:S02]  /*9960*/  IMAD R4, R5, UR17, R4 ;  /* 0x0000001105047c24 */ /* 0x000fc4000f8e0204 */
[----:B------:R-:W-:Y:S01]  /*9970*/  IMAD R20, R7, UR4, R20 ;  /* 0x0000000407147c24 */ /* 0x000fe2000f8e0214 */
[----:B------:R-:W-:Y:S01]  /*9980*/  ULDC UR4, c[0x0][0x600] ;  /* 0x0001800000047ab9 */ /* 0x000fe20000000800 */
[----:B------:R-:W-:Y:S02]  /*9990*/  IMAD R15, R4, UR5, R15 ;  /* 0x00000005040f7c24 */ /* 0x000fe4000f8e020f */
[----:B------:R-:W-:Y:S02]  /*99a0*/  IMAD R20, R20, UR4, R21 ;  /* 0x0000000414147c24 */ /* 0x000fe4000f8e0215 */
[----:B------:R-:W-:-:S03]  /*99b0*/  IMAD.MOV.U32 R4, RZ, RZ, 0x1 ;  /* 0x00000001ff047424 */ /* 0x000fc600078e00ff */
[----:B------:R-:W-:Y:S02]  /*99c0*/  SEL R21, R20, R15, !P2 ;  /* 0x0000000f14157207 */ /* 0x000fe40005000000 */
[----:B------:R-:W-:-:S07]  /*99d0*/  SEL R20, R15, R20, !P2 ;  /* 0x000000140f147207 */ /* 0x000fce0005000000 */
.L_x_123:
[----:B------:R-:W-:Y:S05]  /*99e0*/  BSYNC B1 ;  /* 0x0000000000017941 */ /* 0x000fea0003800000 */
.L_x_122:
[----:B------:R-:W-:-:S13]  /*99f0*/  LOP3.LUT P0, RZ, R4, 0xff, RZ, 0xc0, !PT ;  /* 0x000000ff04ff7812 */ /* 0x000fda000780c0ff */
[----:B------:R-:W-:Y:S05]  /*9a00*/  @P0 BRA `(.L_x_126) ;  /* 0xfffffff4003c0947 */ /* 0x000fea000383ffff */
[----:B------:R-:W-:Y:S05]  /*9a10*/  BSYNC B0 ;  /* 0x0000000000007941 */ /* 0x000fea0003800000 */
.L_x_115:
[----:B------:R-:W-:-:S03]  /*9a20*/  UMOV UR4, 0xffffffff ;  /* 0xffffffff00047882 */ /* 0x000fc60000000000 */
[----:B------:R-:W-:Y:S05]  /*9a30*/  BRA.DIV UR4, `(.L_x_127) ;  /* 0x0000000a04c87947 */ /* 0x000fea000b800000 */
[----:B------:R-:W-:-:S13]  /*9a40*/  ELECT P6, URZ, PT ;  /* 0x00000000003f782f */ /* 0x000fda00038c0000 */
.L_x_153:
[----:B------:R-:W-:Y:S04]  /*9a50*/  BSSY B0, `(.L_x_128) ;  /* 0x0000097000007945 */ /* 0x000fe80003800000 */
[----:B------:R-:W-:Y:S05]  /*9a60*/  @!P6 BRA `(.L_x_129) ;  /* 0x000000080054e947 */ /* 0x000fea0003800000 */
[----:B------:R-:W-:-:S04]  /*9a70*/  LOP3.LUT R18, R18, 0x2, RZ, 0xfc, !PT ;  /* 0x0000000212127812 */ /* 0x000fc800078efcff */
[----:B------:R-:W-:-:S13]  /*9a80*/  ISETP.NE.AND P0, PT, R18, 0x3, PT ;  /* 0x000000031200780c */ /* 0x000fda0003f05270 */
[----:B------:R-:W-:Y:S05]  /*9a90*/  @!P0 BRA `(.L_x_130) ;  /* 0x0000000000048947 */ /* 0x000fea0003800000 */
[----:B------:R-:W-:Y:S01]  /*9aa0*/  BPT.TRAP 0x1 ;  /* 0x000000040000795c */ /* 0x000fe20000300000 */
.L_x_130:
[----:B------:R-:W0:Y:S01]  /*9ab0*/  S2R R5, SR_CgaCtaId ;  /* 0x0000000000057919 */ /* 0x000e220000008800 */
[----:B------:R-:W-:Y:S02]  /*9ac0*/  MOV R0, 0x400 ;  /* 0x0000040000007802 */ /* 0x000fe40000000f00 */
[----:B------:R-:W-:Y:S02]  /*9ad0*/  SHF.L.U32 R2, R3, 0x1f, RZ ;  /* 0x0000001f03027819 */ /* 0x000fe400000006ff */
[----:B0-----:R-:W-:-:S05]  /*9ae0*/  LEA R5, R5, R0, 0x18 ;  /* 0x0000000005057211 */ /* 0x001fca00078ec0ff */
[----:B------:R-:W-:-:S04]  /*9af0*/  VIADD R5, R5, 0x80 ;  /* 0x0000008005057836 */ /* 0x000fc80000000000 */
[C---:B------:R-:W-:Y:S02]  /*9b00*/  IMAD R7, R8.reuse, 0x8, R5 ;  /* 0x0000000808077824 */ /* 0x040fe400078e0205 */
[----:B------:R-:W-:Y:S02]  /*9b10*/  VIADD R8, R8, 0x1 ;  /* 0x0000000108087836 */ /* 0x000fe40000000000 */
[----:B------:R-:W0:Y:S03]  /*9b20*/  SYNCS.PHASECHK.TRANS64.TRYWAIT P0, [R7+URZ], R2 ;  /* 0x00000002070075a7 */ /* 0x000e26000800017f */
[----:B------:R-:W-:-:S04]  /*9b30*/  ISETP.NE.AND P1, PT, R8, 0x10, PT ;  /* 0x000000100800780c */ /* 0x000fc80003f25270 */
[----:B------:R-:W-:Y:S02]  /*9b40*/  SEL R0, RZ, 0x1, P1 ;  /* 0x00000001ff007807 */ /* 0x000fe40000800000 */
[----:B------:R-:W-:Y:S02]  /*9b50*/  SEL R8, R8, RZ, P1 ;  /* 0x000000ff08087207 */ /* 0x000fe40000800000 */
[----:B------:R-:W-:-:S03]  /*9b60*/  LOP3.LUT R9, R3, R0, RZ, 0x3c, !PT ;  /* 0x0000000003097212 */ /* 0x000fc600078e3cff */
[----:B------:R-:W-:Y:S01]  /*9b70*/  IMAD R6, R8, 0x8, R5 ;  /* 0x0000000808067824 */ /* 0x000fe200078e0205 */
[----:B------:R-:W-:Y:S01]  /*9b80*/  SHF.L.U32 R3, R9, 0x1f, RZ ;  /* 0x0000001f09037819 */ /* 0x000fe200000006ff */
[----:B0-----:R-:W-:Y:S06]  /*9b90*/  @!P0 BRA `(.L_x_131) ;  /* 0x0000000800908947 */ /* 0x001fec0003800000 */
.L_x_154:
[----:B------:R-:W1:Y:S01]  /*9ba0*/  SYNCS.PHASECHK.TRANS64.TRYWAIT P0, [R6+URZ], R3 ;  /* 0x00000003060075a7 */ /* 0x000e62000800017f */
[----:B------:R-:W-:-:S05]  /*9bb0*/  VIADD R0, R8, 0x1 ;  /* 0x0000000108007836 */ /* 0x000fca0000000000 */
[----:B------:R-:W-:-:S04]  /*9bc0*/  ISETP.NE.AND P1, PT, R0, 0x10, PT ;  /* 0x000000100000780c */ /* 0x000fc80003f25270 */
[----:B0-----:R-:W-:Y:S02]  /*9bd0*/  SEL R2, RZ, 0x1, P1 ;  /* 0x00000001ff027807 */ /* 0x001fe40000800000 */
[----:B------:R-:W-:Y:S02]  /*9be0*/  SEL R0, R0, RZ, P1 ;  /* 0x000000ff00007207 */ /* 0x000fe40000800000 */
[----:B------:R-:W-:-:S03]  /*9bf0*/  LOP3.LUT R9, R9, R2, RZ, 0x3c, !PT ;  /* 0x0000000209097212 */ /* 0x000fc600078e3cff */
[----:B------:R-:W-:Y:S01]  /*9c00*/  IMAD R7, R0, 0x8, R5 ;  /* 0x0000000800077824 */ /* 0x000fe200078e0205 */
[----:B------:R-:W-:Y:S01]  /*9c10*/  SHF.L.U32 R4, R9, 0x1f, RZ ;  /* 0x0000001f09047819 */ /* 0x000fe200000006ff */
[----:B-1----:R-:W-:Y:S06]  /*9c20*/  @!P0 BRA `(.L_x_132) ;  /* 0x0000000800808947 */ /* 0x002fec0003800000 */
.L_x_155:
[----:B------:R-:W1:Y:S01]  /*9c30*/  SYNCS.PHASECHK.TRANS64.TRYWAIT P0, [R7+URZ], R4 ;  /* 0x00000004070075a7 */ /* 0x000e62000800017f */
[----:B------:R-:W-:-:S05]  /*9c40*/  VIADD R0, R0, 0x1 ;  /* 0x0000000100007836 */ /* 0x000fca0000000000 */
[----:B------:R-:W-:-:S04]  /*9c50*/  ISETP.NE.AND P1, PT, R0, 0x10, PT ;  /* 0x000000100000780c */ /* 0x000fc80003f25270 */
[----:B------:R-:W-:Y:S02]  /*9c60*/  SEL R2, RZ, 0x1, P1 ;  /* 0x00000001ff027807 */ /* 0x000fe40000800000 */
[----:B------:R-:W-:Y:S02]  /*9c70*/  SEL R0, R0, RZ, P1 ;  /* 0x000000ff00007207 */ /* 0x000fe40000800000 */
[----:B------:R-:W-:-:S03]  /*9c80*/  LOP3.LUT R9, R9, R2, RZ, 0x3c, !PT ;  /* 0x0000000209097212 */ /* 0x000fc600078e3cff */
[----:B0-----:R-:W-:Y:S01]  /*9c90*/  IMAD R6, R0, 0x8, R5 ;  /* 0x0000000800067824 */ /* 0x001fe200078e0205 */
[----:B------:R-:W-:Y:S01]  /*9ca0*/  SHF.L.U32 R3, R9, 0x1f, RZ ;  /* 0x0000001f09037819 */ /* 0x000fe200000006ff */
[----:B-1----:R-:W-:Y:S06]  /*9cb0*/  @!P0 BRA `(.L_x_133) ;  /* 0x0000000800708947 */ /* 0x002fec0003800000 */
.L_x_156:
        /* <DEDUP_REMOVED lines=9> */
.L_x_157:
        /* <DEDUP_REMOVED lines=9> */
.L_x_158:
        /* <DEDUP_REMOVED lines=9> */
.L_x_159:
        /* <DEDUP_REMOVED lines=9> */
.L_x_160:
        /* <DEDUP_REMOVED lines=9> */
.L_x_161:
        /* <DEDUP_REMOVED lines=9> */
.L_x_162:
        /* <DEDUP_REMOVED lines=9> */
.L_x_163:
        /* <DEDUP_REMOVED lines=9> */
.L_x_164:
        /* <DEDUP_REMOVED lines=9> */
.L_x_165:
        /* <DEDUP_REMOVED lines=9> */
.L_x_166:
        /* <DEDUP_REMOVED lines=9> */
.L_x_167:
[----:B------:R-:W1:Y:S01]  /*a2f0*/  SYNCS.PHASECHK.TRANS64.TRYWAIT P0, [R7+URZ], R4 ;  /* 0x00000004070075a7 */ /* 0x000e62000800017f */
[----:B------:R-:W-:-:S05]  /*a300*/  VIADD R0, R0, 0x1 ;  /* 0x0000000100007836 */ /* 0x000fca0000000000 */
[----:B------:R-:W-:-:S04]  /*a310*/  ISETP.NE.AND P1, PT, R0, 0x10, PT ;  /* 0x000000100000780c */ /* 0x000fc80003f25270 */
[----:B------:R-:W-:Y:S02]  /*a320*/  SEL R2, RZ, 0x1, P1 ;  /* 0x00000001ff027807 */ /* 0x000fe40000800000 */
[----:B------:R-:W-:Y:S02]  /*a330*/  SEL R0, R0, RZ, P1 ;  /* 0x000000ff00007207 */ /* 0x000fe40000800000 */
[----:B------:R-:W-:Y:S01]  /*a340*/  LOP3.LUT R2, R9, R2, RZ, 0x3c, !PT ;  /* 0x0000000209027212 */ /* 0x000fe200078e3cff */
[----:B-1----:R-:W-:Y:S06]  /*a350*/  @!P0 BRA `(.L_x_145) ;  /* 0x0000000400b88947 */ /* 0x002fec0003800000 */
.L_x_168:
[----:B------:R-:W-:Y:S01]  /*a360*/  IMAD R5, R0, 0x8, R5 ;  /* 0x0000000800057824 */ /* 0x000fe200078e0205 */
[----:B------:R-:W-:-:S07]  /*a370*/  SHF.L.U32 R0, R2, 0x1f, RZ ;  /* 0x0000001f02007819 */ /* 0x000fce00000006ff */
.L_x_146:
[----:B--2---:R2:W3:Y:S02]  /*a380*/  SYNCS.PHASECHK.TRANS64.TRYWAIT P0, [R5+URZ], R0 ;  /* 0x00000000050075a7 */ /* 0x0044e4000800017f */
[----:B---3--:R-:W-:Y:S05]  /*a390*/  @!P0 NANOSLEEP.SYNCS 0x989680 ;  /* 0x009896800000895d */ /* 0x008fea0003900000 */
[----:B------:R-:W3:Y:S02]  /*a3a0*/  @!P0 SYNCS.PHASECHK.TRANS64 P0, [R5+URZ], R0 ;  /* 0x00000000050085a7 */ /* 0x000ee4000800007f */
[----:B---3--:R-:W-:Y:S05]  /*a3b0*/  @!P0 BRA `(.L_x_146) ;  /* 0xfffffffc00f08947 */ /* 0x008fea000383ffff */
.L_x_129:
[----:B------:R-:W-:Y:S05]  /*a3c0*/  BSYNC B0 ;  /* 0x0000000000007941 */ /* 0x000fea0003800000 */
.L_x_128:
[----:B------:R-:W-:Y:S05]  /*a3d0*/  EXIT ;  /* 0x000000000000794d */ /* 0x000fea0003800000 */
.L_x_22:
[----:B-1----:R1:W2:Y:S02]  /*a3e0*/  SYNCS.PHASECHK.TRANS64.TRYWAIT P1, [R3+URZ], R0 ;  /* 0x00000000030075a7 */ /* 0x0022a4000802017f */
[----:B--2---:R-:W-:Y:S05]  /*a3f0*/  @!P1 NANOSLEEP.SYNCS 0x989680 ;  /* 0x009896800000995d */ /* 0x004fea0003900000 */
[----:B------:R-:W2:Y:S02]  /*a400*/  @!P1 SYNCS.PHASECHK.TRANS64 P1, [R3+URZ], R0 ;  /* 0x00000000030095a7 */ /* 0x000ea4000802007f */
[----:B--2---:R-:W-:Y:S05]  /*a410*/  @!P1 BRA `(.L_x_22) ;  /* 0xfffffffc00f09947 */ /* 0x004fea000383ffff */
[----:B------:R-:W-:Y:S05]  /*a420*/  BRA `(.L_x_21) ;  /* 0xffffff7400307947 */ /* 0x000fea000383ffff */
.L_x_27:
[----:B-1----:R-:W-:-:S04]  /*a430*/  IMAD.U32 R5, RZ, RZ, UR4 ;  /* 0x00000004ff057e24 */ /* 0x002fc8000f8e00ff */
[----:B------:R1:W2:Y:S03]  /*a440*/  SYNCS.PHASECHK.TRANS64.TRYWAIT P1, [R5+URZ], R4 ;  /* 0x00000004050075a7 */ /* 0x0002a6000802017f */
[----:B--2---:R-:W-:Y:S05]  /*a450*/  @!P1 NANOSLEEP.SYNCS 0x989680 ;  /* 0x009896800000995d */ /* 0x004fea0003900000 */
[----:B------:R-:W2:Y:S02]  /*a460*/  @!P1 SYNCS.PHASECHK.TRANS64 P1, [R5+URZ], R4 ;  /* 0x00000004050095a7 */ /* 0x000ea4000802007f */
[----:B--2---:R-:W-:Y:S05]  /*a470*/  @!P1 BRA `(.L_x_27) ;  /* 0xfffffffc00ec9947 */ /* 0x004fea000383ffff */
[----:B------:R-:W-:Y:S05]  /*a480*/  BRA `(.L_x_26) ;  /* 0xffffff7400d07947 */ /* 0x000fea000383ffff */
.L_x_116:
[----:B------:R-:W-:Y:S01]  /*a490*/  BSSY B1, `(.L_x_147) ;  /* 0x0000006000017945 */ /* 0x000fe20003800000 */
[----:B------:R-:W-:-:S07]  /*a4a0*/  IMAD.MOV.U32 R15, RZ, RZ, -0x1 ;  /* 0xffffffffff0f7424 */ /* 0x000fce00078e00ff */
[----:B------:R-:W-:Y:S05]  /*a4b0*/  WARPSYNC.COLLECTIVE R15, `(.L_x_148) ;  /* 0x000000000f0c7348 */ /* 0x000fea0003c00000 */
[----:B------:R-:W-:Y:S02]  /*a4c0*/  ELECT P6, UR62, PT ;  /* 0x00000000003e782f */ /* 0x000fe400038c0000 */
[----:B------:R-:W-:Y:S01]  /*a4d0*/  MOV R14, UR62 ;  /* 0x0000003e000e7c02 */ /* 0x000fe20008000f00 */
[----:B------:R-:W-:Y:S10]  /*a4e0*/  ENDCOLLECTIVE ;  /* 0x000000000000791b */ /* 0x000ff40003800000 */
.L_x_148:
[----:B------:R-:W-:Y:S05]  /*a4f0*/  BSYNC B1 ;  /* 0x0000000000017941 */ /* 0x000fea0003800000 */
.L_x_147:
[----:B------:R-:W-:Y:S05]  /*a500*/  BRA `(.L_x_149) ;  /* 0xffffffe800887947 */ /* 0x000fea000383ffff */
.L_x_119:
[----:B0-----:R0:W1:Y:S02]  /*a510*/  SYNCS.PHASECHK.TRANS64.TRYWAIT P0, [R20+URZ+0x80], R7 ;  /* 0x00008007140075a7 */ /* 0x001064000800017f */
[----:B-1----:R-:W-:Y:S05]  /*a520*/  @!P0 NANOSLEEP.SYNCS 0x989680 ;  /* 0x009896800000895d */ /* 0x002fea0003900000 */
[----:B------:R-:W1:Y:S02]  /*a530*/  @!P0 SYNCS.PHASECHK.TRANS64 P0, [R20+URZ+0x80], R7 ;  /* 0x00008007140085a7 */ /* 0x000e64000800007f */
[----:B-1----:R-:W-:Y:S05]  /*a540*/  @!P0 BRA `(.L_x_119) ;  /* 0xfffffffc00f08947 */ /* 0x002fea000383ffff */
[----:B------:R-:W-:Y:S05]  /*a550*/  BRA `(.L_x_150) ;  /* 0xffffffe800c07947 */ /* 0x000fea000383ffff */
.L_x_127:
[----:B------:R-:W-:Y:S01]  /*a560*/  BSSY B0, `(.L_x_151) ;  /* 0x0000006000007945 */ /* 0x000fe20003800000 */
[----:B------:R-:W-:-:S07]  /*a570*/  IMAD.MOV.U32 R15, RZ, RZ, -0x1 ;  /* 0xffffffffff0f7424 */ /* 0x000fce00078e00ff */
[----:B------:R-:W-:Y:S05]  /*a580*/  WARPSYNC.COLLECTIVE R15, `(.L_x_152) ;  /* 0x000000000f0c7348 */ /* 0x000fea0003c00000 */
[----:B------:R-:W-:Y:S02]  /*a590*/  ELECT P6, UR62, PT ;  /* 0x00000000003e782f */ /* 0x000fe400038c0000 */
[----:B------:R-:W-:Y:S01]  /*a5a0*/  MOV R14, UR62 ;  /* 0x0000003e000e7c02 */ /* 0x000fe20008000f00 */
[----:B------:R-:W-:Y:S10]  /*a5b0*/  ENDCOLLECTIVE ;  /* 0x000000000000791b */ /* 0x000ff40003800000 */
.L_x_152:
[----:B------:R-:W-:Y:S05]  /*a5c0*/  BSYNC B0 ;  /* 0x0000000000007941 */ /* 0x000fea0003800000 */
.L_x_151:
[----:B------:R-:W-:Y:S05]  /*a5d0*/  BRA `(.L_x_153) ;  /* 0xfffffff4001c7947 */ /* 0x000fea000383ffff */
.L_x_131:
[----:B0-----:R0:W1:Y:S02]  /*a5e0*/  SYNCS.PHASECHK.TRANS64.TRYWAIT P0, [R7+URZ], R2 ;  /* 0x00000002070075a7 */ /* 0x001064000800017f */
[----:B-1----:R-:W-:Y:S05]  /*a5f0*/  @!P0 NANOSLEEP.SYNCS 0x989680 ;  /* 0x009896800000895d */ /* 0x002fea0003900000 */
[----:B------:R-:W1:Y:S02]  /*a600*/  @!P0 SYNCS.PHASECHK.TRANS64 P0, [R7+URZ], R2 ;  /* 0x00000002070085a7 */ /* 0x000e64000800007f */
[----:B-1----:R-:W-:Y:S05]  /*a610*/  @!P0 BRA `(.L_x_131) ;  /* 0xfffffffc00f08947 */ /* 0x002fea000383ffff */
[----:B------:R-:W-:Y:S05]  /*a620*/  BRA `(.L_x_154) ;  /* 0xfffffff4005c7947 */ /* 0x000fea000383ffff */
.L_x_132:
[----:B0-----:R0:W1:Y:S02]  /*a630*/  SYNCS.PHASECHK.TRANS64.TRYWAIT P0, [R6+URZ], R3 ;  /* 0x00000003060075a7 */ /* 0x001064000800017f */
[----:B-1----:R-:W-:Y:S05]  /*a640*/  @!P0 NANOSLEEP.SYNCS 0x989680 ;  /* 0x009896800000895d */ /* 0x002fea0003900000 */
[----:B------:R-:W1:Y:S02]  /*a650*/  @!P0 SYNCS.PHASECHK.TRANS64 P0, [R6+URZ], R3 ;  /* 0x00000003060085a7 */ /* 0x000e64000800007f */
[----:B-1----:R-:W-:Y:S05]  /*a660*/  @!P0 BRA `(.L_x_132) ;  /* 0xfffffffc00f08947 */ /* 0x002fea000383ffff */
[----:B------:R-:W-:Y:S05]  /*a670*/  BRA `(.L_x_155) ;  /* 0xfffffff4006c7947 */ /* 0x000fea000383ffff */
.L_x_133:
[----:B0-----:R0:W1:Y:S02]  /*a680*/  SYNCS.PHASECHK.TRANS64.TRYWAIT P0, [R7+URZ], R4 ;  /* 0x00000004070075a7 */ /* 0x001064000800017f */
[----:B-1----:R-:W-:Y:S05]  /*a690*/  @!P0 NANOSLEEP.SYNCS 0x989680 ;  /* 0x009896800000895d */ /* 0x002fea0003900000 */
[----:B------:R-:W1:Y:S02]  /*a6a0*/  @!P0 SYNCS.PHASECHK.TRANS64 P0, [R7+URZ], R4 ;  /* 0x00000004070085a7 */ /* 0x000e64000800007f */
[----:B-1----:R-:W-:Y:S05]  /*a6b0*/  @!P0 BRA `(.L_x_133) ;  /* 0xfffffffc00f08947 */ /* 0x002fea000383ffff */
[----:B------:R-:W-:Y:S05]  /*a6c0*/  BRA `(.L_x_156) ;  /* 0xfffffff4007c7947 */ /* 0x000fea000383ffff */
.L_x_134:
[----:B0-----:R0:W1:Y:S02]  /*a6d0*/  SYNCS.PHASECHK.TRANS64.TRYWAIT P0, [R6+URZ], R3 ;  /* 0x00000003060075a7 */ /* 0x001064000800017f */
[----:B-1----:R-:W-:Y:S05]  /*a6e0*/  @!P0 NANOSLEEP.SYNCS 0x989680 ;  /* 0x009896800000895d */ /* 0x002fea0003900000 */
[----:B------:R-:W1:Y:S02]  /*a6f0*/  @!P0 SYNCS.PHASECHK.TRANS64 P0, [R6+URZ], R3 ;  /* 0x00000003060085a7 */ /* 0x000e64000800007f */
[----:B-1----:R-:W-:Y:S05]  /*a700*/  @!P0 BRA `(.L_x_134) ;  /* 0xfffffffc00f08947 */ /* 0x002fea000383ffff */
[----:B------:R-:W-:Y:S05]  /*a710*/  BRA `(.L_x_157) ;  /* 0xfffffff4008c7947 */ /* 0x000fea000383ffff */
.L_x_135:
[----:B0-----:R0:W1:Y:S02]  /*a720*/  SYNCS.PHASECHK.TRANS64.TRYWAIT P0, [R7+URZ], R4 ;  /* 0x00000004070075a7 */ /* 0x001064000800017f */
[----:B-1----:R-:W-:Y:S05]  /*a730*/  @!P0 NANOSLEEP.SYNCS 0x989680 ;  /* 0x009896800000895d */ /* 0x002fea0003900000 */
[----:B------:R-:W1:Y:S02]  /*a740*/  @!P0 SYNCS.PHASECHK.TRANS64 P0, [R7+URZ], R4 ;  /* 0x00000004070085a7 */ /* 0x000e64000800007f */
[----:B-1----:R-:W-:Y:S05]  /*a750*/  @!P0 BRA `(.L_x_135) ;  /* 0xfffffffc00f08947 */ /* 0x002fea000383ffff */
[----:B------:R-:W-:Y:S05]  /*a760*/  BRA `(.L_x_158) ;  /* 0xfffffff4009c7947 */ /* 0x000fea000383ffff */
.L_x_136:
[----:B0-----:R0:W1:Y:S02]  /*a770*/  SYNCS.PHASECHK.TRANS64.TRYWAIT P0, [R6+URZ], R3 ;  /* 0x00000003060075a7 */ /* 0x001064000800017f */
[----:B-1----:R-:W-:Y:S05]  /*a780*/  @!P0 NANOSLEEP.SYNCS 0x989680 ;  /* 0x009896800000895d */ /* 0x002fea0003900000 */
[----:B------:R-:W1:Y:S02]  /*a790*/  @!P0 SYNCS.PHASECHK.TRANS64 P0, [R6+URZ], R3 ;  /* 0x00000003060085a7 */ /* 0x000e64000800007f */
[----:B-1----:R-:W-:Y:S05]  /*a7a0*/  @!P0 BRA `(.L_x_136) ;  /* 0xfffffffc00f08947 */ /* 0x002fea000383ffff */
[----:B------:R-:W-:Y:S05]  /*a7b0*/  BRA `(.L_x_159) ;  /* 0xfffffff400ac7947 */ /* 0x000fea000383ffff */
.L_x_137:
[----:B0-----:R0:W1:Y:S02]  /*a7c0*/  SYNCS.PHASECHK.TRANS64.TRYWAIT P0, [R7+URZ], R4 ;  /* 0x00000004070075a7 */ /* 0x001064000800017f */
[----:B-1----:R-:W-:Y:S05]  /*a7d0*/  @!P0 NANOSLEEP.SYNCS 0x989680 ;  /* 0x009896800000895d */ /* 0x002fea0003900000 */
[----:B------:R-:W1:Y:S02]  /*a7e0*/  @!P0 SYNCS.PHASECHK.TRANS64 P0, [R7+URZ], R4 ;  /* 0x00000004070085a7 */ /* 0x000e64000800007f */
[----:B-1----:R-:W-:Y:S05]  /*a7f0*/  @!P0 BRA `(.L_x_137) ;  /* 0xfffffffc00f08947 */ /* 0x002fea000383ffff */
[----:B------:R-:W-:Y:S05]  /*a800*/  BRA `(.L_x_160) ;  /* 0xfffffff400bc7947 */ /* 0x000fea000383ffff */
.L_x_138:
[----:B0-----:R0:W1:Y:S02]  /*a810*/  SYNCS.PHASECHK.TRANS64.TRYWAIT P0, [R6+URZ], R3 ;  /* 0x00000003060075a7 */ /* 0x001064000800017f */
[----:B-1----:R-:W-:Y:S05]  /*a820*/  @!P0 NANOSLEEP.SYNCS 0x989680 ;  /* 0x009896800000895d */ /* 0x002fea0003900000 */
[----:B------:R-:W1:Y:S02]  /*a830*/  @!P0 SYNCS.PHASECHK.TRANS64 P0, [R6+URZ], R3 ;  /* 0x00000003060085a7 */ /* 0x000e64000800007f */
[----:B-1----:R-:W-:Y:S05]  /*a840*/  @!P0 BRA `(.L_x_138) ;  /* 0xfffffffc00f08947 */ /* 0x002fea000383ffff */
[----:B------:R-:W-:Y:S05]  /*a850*/  BRA `(.L_x_161) ;  /* 0xfffffff400cc7947 */ /* 0x000fea000383ffff */
.L_x_139:
[----:B0-----:R0:W1:Y:S02]  /*a860*/  SYNCS.PHASECHK.TRANS64.TRYWAIT P0, [R7+URZ], R4 ;  /* 0x00000004070075a7 */ /* 0x001064000800017f */
[----:B-1----:R-:W-:Y:S05]  /*a870*/  @!P0 NANOSLEEP.SYNCS 0x989680 ;  /* 0x009896800000895d */ /* 0x002fea0003900000 */
[----:B------:R-:W1:Y:S02]  /*a880*/  @!P0 SYNCS.PHASECHK.TRANS64 P0, [R7+URZ], R4 ;  /* 0x00000004070085a7 */ /* 0x000e64000800007f */
[----:B-1----:R-:W-:Y:S05]  /*a890*/  @!P0 BRA `(.L_x_139) ;  /* 0xfffffffc00f08947 */ /* 0x002fea000383ffff */
[----:B------:R-:W-:Y:S05]  /*a8a0*/  BRA `(.L_x_162) ;  /* 0xfffffff400dc7947 */ /* 0x000fea000383ffff */
.L_x_140:
[----:B0-----:R0:W1:Y:S02]  /*a8b0*/  SYNCS.PHASECHK.TRANS64.TRYWAIT P0, [R6+URZ], R3 ;  /* 0x00000003060075a7 */ /* 0x001064000800017f */
[----:B-1----:R-:W-:Y:S05]  /*a8c0*/  @!P0 NANOSLEEP.SYNCS 0x989680 ;  /* 0x009896800000895d */ /* 0x002fea0003900000 */
[----:B------:R-:W1:Y:S02]  /*a8d0*/  @!P0 SYNCS.PHASECHK.TRANS64 P0, [R6+URZ], R3 ;  /* 0x00000003060085a7 */ /* 0x000e64000800007f */
[----:B-1----:R-:W-:Y:S05]  /*a8e0*/  @!P0 BRA `(.L_x_140) ;  /* 0xfffffffc00f08947 */ /* 0x002fea000383ffff */
[----:B------:R-:W-:Y:S05]  /*a8f0*/  BRA `(.L_x_163) ;  /* 0xfffffff400ec7947 */ /* 0x000fea000383ffff */
.L_x_141:
[----:B0-----:R0:W1:Y:S02]  /*a900*/  SYNCS.PHASECHK.TRANS64.TRYWAIT P0, [R7+URZ], R4 ;  /* 0x00000004070075a7 */ /* 0x001064000800017f */
[----:B-1----:R-:W-:Y:S05]  /*a910*/  @!P0 NANOSLEEP.SYNCS 0x989680 ;  /* 0x009896800000895d */ /* 0x002fea0003900000 */
[----:B------:R-:W1:Y:S02]  /*a920*/  @!P0 SYNCS.PHASECHK.TRANS64 P0, [R7+URZ], R4 ;  /* 0x00000004070085a7 */ /* 0x000e64000800007f */
[----:B-1----:R-:W-:Y:S05]  /*a930*/  @!P0 BRA `(.L_x_141) ;  /* 0xfffffffc00f08947 */ /* 0x002fea000383ffff */
[----:B------:R-:W-:Y:S05]  /*a940*/  BRA `(.L_x_164) ;  /* 0xfffffff400fc7947 */ /* 0x000fea000383ffff */
.L_x_142:
[----:B0-----:R0:W1:Y:S02]  /*a950*/  SYNCS.PHASECHK.TRANS64.TRYWAIT P0, [R6+URZ], R3 ;  /* 0x00000003060075a7 */ /* 0x001064000800017f */
[----:B-1----:R-:W-:Y:S05]  /*a960*/  @!P0 NANOSLEEP.SYNCS 0x989680 ;  /* 0x009896800000895d */ /* 0x002fea0003900000 */
[----:B------:R-:W1:Y:S02]  /*a970*/  @!P0 SYNCS.PHASECHK.TRANS64 P0, [R6+URZ], R3 ;  /* 0x00000003060085a7 */ /* 0x000e64000800007f */
[----:B-1----:R-:W-:Y:S05]  /*a980*/  @!P0 BRA `(.L_x_142) ;  /* 0xfffffffc00f08947 */ /* 0x002fea000383ffff */
[----:B------:R-:W-:Y:S05]  /*a990*/  BRA `(.L_x_165) ;  /* 0xfffffff8000c7947 */ /* 0x000fea000383ffff */
.L_x_143:
[----:B0-----:R0:W1:Y:S02]  /*a9a0*/  SYNCS.PHASECHK.TRANS64.TRYWAIT P0, [R7+URZ], R4 ;  /* 0x00000004070075a7 */ /* 0x001064000800017f */
[----:B-1----:R-:W-:Y:S05]  /*a9b0*/  @!P0 NANOSLEEP.SYNCS 0x989680 ;  /* 0x009896800000895d */ /* 0x002fea0003900000 */
[----:B------:R-:W1:Y:S02]  /*a9c0*/  @!P0 SYNCS.PHASECHK.TRANS64 P0, [R7+URZ], R4 ;  /* 0x00000004070085a7 */ /* 0x000e64000800007f */
[----:B-1----:R-:W-:Y:S05]  /*a9d0*/  @!P0 BRA `(.L_x_143) ;  /* 0xfffffffc00f08947 */ /* 0x002fea000383ffff */
[----:B------:R-:W-:Y:S05]  /*a9e0*/  BRA `(.L_x_166) ;  /* 0xfffffff8001c7947 */ /* 0x000fea000383ffff */
.L_x_144:
[----:B0-----:R0:W1:Y:S02]  /*a9f0*/  SYNCS.PHASECHK.TRANS64.TRYWAIT P0, [R6+URZ], R3 ;  /* 0x00000003060075a7 */ /* 0x001064000800017f */
[----:B-1----:R-:W-:Y:S05]  /*aa00*/  @!P0 NANOSLEEP.SYNCS 0x989680 ;  /* 0x009896800000895d */ /* 0x002fea0003900000 */
[----:B------:R-:W1:Y:S02]  /*aa10*/  @!P0 SYNCS.PHASECHK.TRANS64 P0, [R6+URZ], R3 ;  /* 0x00000003060085a7 */ /* 0x000e64000800007f */
[----:B-1----:R-:W-:Y:S05]  /*aa20*/  @!P0 BRA `(.L_x_144) ;  /* 0xfffffffc00f08947 */ /* 0x002fea000383ffff */
[----:B------:R-:W-:Y:S05]  /*aa30*/  BRA `(.L_x_167) ;  /* 0xfffffff8002c7947 */ /* 0x000fea000383ffff */
.L_x_145:
[----:B-1----:R1:W2:Y:S02]  /*aa40*/  SYNCS.PHASECHK.TRANS64.TRYWAIT P0, [R7+URZ], R4 ;  /* 0x00000004070075a7 */ /* 0x0022a4000800017f */
[----:B--2---:R-:W-:Y:S05]  /*aa50*/  @!P0 NANOSLEEP.SYNCS 0x989680 ;  /* 0x009896800000895d */ /* 0x004fea0003900000 */
[----:B------:R-:W2:Y:S02]  /*aa60*/  @!P0 SYNCS.PHASECHK.TRANS64 P0, [R7+URZ], R4 ;  /* 0x00000004070085a7 */ /* 0x000ea4000800007f */
[----:B--2---:R-:W-:Y:S05]  /*aa70*/  @!P0 BRA `(.L_x_145) ;  /* 0xfffffffc00f08947 */ /* 0x004fea000383ffff */
[----:B------:R-:W-:Y:S05]  /*aa80*/  BRA `(.L_x_168) ;  /* 0xfffffff800347947 */ /* 0x000fea000383ffff */
.L_x_169:
[----:B------:R-:W-:-:S00]  /*aa90*/  BRA `(.L_x_169) ;  /* 0xfffffffc00fc7947 */ /* 0x000fc0000383ffff */
[----:B------:R-:W-:-:S00]  /*aaa0*/  NOP ;  /* 0x0000000000007918 */ /* 0x000fc00000000000 */
        /* <DEDUP_REMOVED lines=13> */
.L_x_170:


//--------------------- .nv.global.init           --------------------------
	.section	.nv.global.init,"aw",@progbits
.nv.global.init:
	.type		$str$22,@object
	.size		$str$22,($str$23 - $str$22)
$str$22:
        /*0000*/ 	.byte	0x6b, 0x5f, 0x74, 0x69, 0x6c, 0x65, 0x5f, 0x63, 0x6f, 0x75, 0x6e, 0x74, 0x20, 0x3e, 0x3d, 0x20
        /*0010*/ 	.byte	0x31, 0x00
	.type		$str$23,@object
	.size		$str$23,(__unnamed_1 - $str$23)
$str$23:
        /*0012*/ 	.byte	0x2f, 0x74, 0x6d, 0x70, 0x2f, 0x63, 0x75, 0x74, 0x6c, 0x61, 0x73, 0x73, 0x5f, 0x73, 0x77, 0x65
        /*0022*/ 	.byte	0x65, 0x70, 0x5f, 0x73, 0x72, 0x63, 0x2f, 0x69, 0x6e, 0x63, 0x6c, 0x75, 0x64, 0x65, 0x2f, 0x63
        /*0032*/ 	.byte	0x75, 0x74, 0x6c, 0x61, 0x73, 0x73, 0x2f, 0x67, 0x65, 0x6d, 0x6d, 0x2f, 0x63, 0x6f, 0x6c, 0x6c
        /*0042*/ 	.byte	0x65, 0x63, 0x74, 0x69, 0x76, 0x65, 0x2f, 0x73, 0x6d, 0x39, 0x30, 0x5f, 0x6d, 0x6d, 0x61, 0x5f
        /*0052*/ 	.byte	0x74, 0x6d, 0x61, 0x5f, 0x67, 0x6d, 0x6d, 0x61, 0x5f, 0x73, 0x73, 0x5f, 0x77, 0x61, 0x72, 0x70
        /*0062*/ 	.byte	0x73, 0x70, 0x65, 0x63, 0x69, 0x61, 0x6c, 0x69, 0x7a, 0x65, 0x64, 0x2e, 0x68, 0x70, 0x70, 0x00
	.type		__unnamed_1,@object
	.size		__unnamed_1,(.L_0 - __unnamed_1)
__unnamed_1:
        /*0072*/ 	.byte	0x76, 0x6f, 0x69, 0x64, 0x20, 0x63, 0x75, 0x74, 0x6c, 0x61, 0x73, 0x73, 0x3a, 0x3a, 0x67, 0x65
        /* <DEDUP_REMOVED lines=172> */
        /*0b42*/ 	.byte	0x65, 0x6e, 0x74, 0x69, 0x74, 0x79, 0x5d, 0x00
.L_0:


//--------------------- .nv.shared._ZN7cutlass13device_kernelINS_4gemm6kernel13GemmUniversalIN4cute5tupleIJiiiiEEENS1_10collective13CollectiveMmaINS1_34MainloopSm90TmaGmmaWarpSpecializedILi16ENS5_IJNS4_1CILi2EEENSA_ILi1EEESC_EEENS1_35KernelTmaWarpSpecializedCooperativeEEENS5_IJNSA_ILi384EEENSA_ILi64EEENSA_ILi32EEEEEEaNS5_IJlSC_lEEEaSK_NS4_8TiledMMAINS4_8MMA_AtomIJNS4_4SM904GMMA26MMA_64x64x32_S32S8S8_SS_TNEEEENS4_6LayoutISD_NS5_IJSC_NSA_ILi0EEESS_EEEEENS5_IJNS4_10UnderscoreESV_SV_EEEEENS4_13SM90_TMA_LOADENS4_14ComposedLayoutINS4_7SwizzleILi1ELi4ELi3EEENS4_18smem_ptr_flag_bitsILi8EEENSR_INS5_IJNSA_ILi8EEESI_EEENS5_IJSI_SC_EEEEEEEvNS4_8identityENS4_23SM90_TMA_LOAD_MULTICASTES18_vS19_EENS_8epilogue10collective6detail29Sm90TmaWarpSpecializedAdapterINS1D_15DefaultEpilogueIaSK_SK_NS1C_6thread17LinearCombinationIaLi1EiiLNS1H_9ScaleType4KindE0ELNS_15FloatRoundStyleE2EaEENS1_15EpilogueDefaultEEEEEvvEEEEvNT_6ParamsE --------------------------
	.section	.nv.shared._ZN7cutlass13device_kernelINS_4gemm6kernel13GemmUniversalIN4cute5tupleIJiiiiEEENS1_10collective13CollectiveMmaINS1_34MainloopSm90TmaGmmaWarpSpecializedILi16ENS5_IJNS4_1CILi2EEENSA_ILi1EEESC_EEENS1_35KernelTmaWarpSpecializedCooperativeEEENS5_IJNSA_ILi384EEENSA_ILi64EEENSA_ILi32EEEEEEaNS5_IJlSC_lEEEaSK_NS4_8TiledMMAINS4_8MMA_AtomIJNS4_4SM904GMMA26MMA_64x64x32_S32S8S8_SS_TNEEEENS4_6LayoutISD_NS5_IJSC_NSA_ILi0EEESS_EEEEENS5_IJNS4_10UnderscoreESV_SV_EEEEENS4_13SM90_TMA_LOADENS4_14ComposedLayoutINS4_7SwizzleILi1ELi4ELi3EEENS4_18smem_ptr_flag_bitsILi8EEENSR_INS5_IJNSA_ILi8EEESI_EEENS5_IJSI_SC_EEEEEEEvNS4_8identityENS4_23SM90_TMA_LOAD_MULTICASTES18_vS19_EENS_8epilogue10collective6detail29Sm90TmaWarpSpecializedAdapterINS1D_15DefaultEpilogueIaSK_SK_NS1C_6thread17LinearCombinationIaLi1EiiLNS1H_9ScaleType4KindE0ELNS_15FloatRoundStyleE2EaEENS1_15EpilogueDefaultEEEEEvvEEEEvNT_6ParamsE,"aw",@nobits
	.sectionflags	@""
	.align	16
	.zero		1024


//--------------------- .nv.shared.reserved.0     --------------------------
	.section	.nv.shared.reserved.0,"aw",@nobits
	.weak		__nv_reservedSMEM_offset_0_alias
	.size		__nv_reservedSMEM_offset_0_alias, 0, 0
	.other		__nv_reservedSMEM_offset_0_alias,@"STO_CUDA_RESERVED_SHARED STV_DEFAULT"
__nv_reservedSMEM_offset_0_alias:
	.zero		0


//--------------------- .nv.global                --------------------------
	.section	.nv.global,"aw",@nobits
.nv.global:
	.type		_ZN40_INTERNAL_09f4ae71_4_k_cu_d2107290_104254cute1_E,@object
	.size		_ZN40_INTERNAL_09f4ae71_4_k_cu_d2107290_104254cute1_E,(_ZN40_INTERNAL_09f4ae71_4_k_cu_d2107290_104254cuda3std3__45__cpo6cbeginE - _ZN40_INTERNAL_09f4ae71_4_k_cu_d2107290_104254cute1_E)
_ZN40_INTERNAL_09f4ae71_4_k_cu_d2107290_104254cute1_E:
	.zero		1
	.type		_ZN40_INTERNAL_09f4ae71_4_k_cu_d2107290_104254cuda3std3__45__cpo6cbeginE,@object
	.size		_ZN40_INTERNAL_09f4ae71_4_k_cu_d2107290_104254cuda3std3__45__cpo6cbeginE,(_ZN40_INTERNAL_09f4ae71_4_k_cu_d2107290_104254cuda3std3__48in_placeE - _ZN40_INTERNAL_09f4ae71_4_k_cu_d2107290_104254cuda3std3__45__cpo6cbeginE)
_ZN40_INTERNAL_09f4ae71_4_k_cu_d2107290_104254cuda3std3__45__cpo6cbeginE:
	.zero		1
	.type		_ZN40_INTERNAL_09f4ae71_4_k_cu_d2107290_104254cuda3std3__48in_placeE,@object
	.size		_ZN40_INTERNAL_09f4ae71_4_k_cu_d2107290_104254cuda3std3__48in_placeE,(_ZN40_INTERNAL_09f4ae71_4_k_cu_d2107290_104254cuda3std6ranges3__45__cpo9iter_moveE - _ZN40_INTERNAL_09f4ae71_4_k_cu_d2107290_104254cuda3std3__48in_placeE)
_ZN40_INTERNAL_09f4ae71_4_k_cu_d2107290_104254cuda3std3__48in_placeE:
	.zero		1
	.type		_ZN40_INTERNAL_09f4ae71_4_k_cu_d2107290_104254cuda3std6ranges3__45__cpo9iter_moveE,@object
	.size		_ZN40_INTERNAL_09f4ae71_4_k_cu_d2107290_104254cuda3std6ranges3__45__cpo9iter_moveE,(_ZN40_INTERNAL_09f4ae71_4_k_cu_d2107290_104254cuda3std3__45__cpo5beginE - _ZN40_INTERNAL_09f4ae71_4_k_cu_d2107290_104254cuda3std6ranges3__45__cpo9iter_moveE)
_ZN40_INTERNAL_09f4ae71_4_k_cu_d2107290_104254cuda3std6ranges3__45__cpo9iter_moveE:
	.zero		1
	.type		_ZN40_INTERNAL_09f4ae71_4_k_cu_d2107290_104254cuda3std3__45__cpo5beginE,@object
	.size		_ZN40_INTERNAL_09f4ae71_4_k_cu_d2107290_104254cuda3std3__45__cpo5beginE,(_ZN40_INTERNAL_09f4ae71_4_k_cu_d2107290_104254cuda3std3__442_GLOBAL__N__09f4ae71_4_k_cu_d2107290_104256ignoreE - _ZN40_INTERNAL_09f4ae71_4_k_cu_d2107290_104254cuda3std3__45__cpo5beginE)
_ZN40_INTERNAL_09f4ae71_4_k_cu_d2107290_104254cuda3std3__45__cpo5beginE:
	.zero		1
	.type		_ZN40_INTERNAL_09f4ae71_4_k_cu_d2107290_104254cuda3std3__442_GLOBAL__N__09f4ae71_4_k_cu_d2107290_104256ignoreE,@object
	.size		_ZN40_INTERNAL_09f4ae71_4_k_cu_d2107290_104254cuda3std3__442_GLOBAL__N__09f4ae71_4_k_cu_d2107290_104256ignoreE,(_ZN40_INTERNAL_09f4ae71_4_k_cu_d2107290_104254cute7productE - _ZN40_INTERNAL_09f4ae71_4_k_cu_d2107290_104254cuda3std3__442_GLOBAL__N__09f4ae71_4_k_cu_d2107290_104256ignoreE)
_ZN40_INTERNAL_09f4ae71_4_k_cu_d2107290_104254cuda3std3__442_GLOBAL__N__09f4ae71_4_k_cu_d2107290_104256ignoreE:
	.zero		1
	.type		_ZN40_INTERNAL_09f4ae71_4_k_cu_d2107290_104254cute7productE,@object
	.size		_ZN40_INTERNAL_09f4ae71_4_k_cu_d2107290_104254cute7productE,(_ZN40_INTERNAL_09f4ae71_4_k_cu_d2107290_104254cuda3std3__45__cpo3endE - _ZN40_INTERNAL_09f4ae71_4_k_cu_d2107290_104254cute7productE)
_ZN40_INTERNAL_09f4ae71_4_k_cu_d2107290_104254cute7productE:
	.zero		1
	.type		_ZN40_INTERNAL_09f4ae71_4_k_cu_d2107290_104254cuda3std3__45__cpo3endE,@object
	.size		_ZN40_INTERNAL_09f4ae71_4_k_cu_d2107290_104254cuda3std3__45__cpo3endE,(_ZN40_INTERNAL_09f4ae71_4_k_cu_d2107290_104254cuda3std3__419piecewise_constructE - _ZN40_INTERNAL_09f4ae71_4_k_cu_d2107290_104254cuda3std3__45__cpo3endE)
_ZN40_INTERNAL_09f4ae71_4_k_cu_d2107290_104254cuda3std3__45__cpo3endE:
	.zero		1
	.type		_ZN40_INTERNAL_09f4ae71_4_k_cu_d2107290_104254cuda3std3__419piecewise_constructE,@object
	.size		_ZN40_INTERNAL_09f4ae71_4_k_cu_d2107290_104254cuda3std3__419piecewise_constructE,(_ZN40_INTERNAL_09f4ae71_4_k_cu_d2107290_104254cuda3std3__45__cpo4cendE - _ZN40_INTERNAL_09f4ae71_4_k_cu_d2107290_104254cuda3std3__419piecewise_constructE)
_ZN40_INTERNAL_09f4ae71_4_k_cu_d2107290_104254cuda3std3__419piecewise_constructE:
	.zero		1
	.type		_ZN40_INTERNAL_09f4ae71_4_k_cu_d2107290_104254cuda3std3__45__cpo4cendE,@object
	.size		_ZN40_INTERNAL_09f4ae71_4_k_cu_d2107290_104254cuda3std3__45__cpo4cendE,(_ZN40_INTERNAL_09f4ae71_4_k_cu_d2107290_104254cuda3std6ranges3__45__cpo4swapE - _ZN40_INTERNAL_09f4ae71_4_k_cu_d2107290_104254cuda3std3__45__cpo4cendE)
_ZN40_INTERNAL_09f4ae71_4_k_cu_d2107290_104254cuda3std3__45__cpo4cendE:
	.zero		1
	.type		_ZN40_INTERNAL_09f4ae71_4_k_cu_d2107290_104254cuda3std6ranges3__45__cpo4swapE,@object
	.size		_ZN40_INTERNAL_09f4ae71_4_k_cu_d2107290_104254cuda3std6ranges3__45__cpo4swapE,(.L_8 - _ZN40_INTERNAL_09f4ae71_4_k_cu_d2107290_104254cuda3std6ranges3__45__cpo4swapE)
_ZN40_INTERNAL_09f4ae71_4_k_cu_d2107290_104254cuda3std6ranges3__45__cpo4swapE:
	.zero		1
.L_8:


//--------------------- .nv.constant0._ZN7cutlass13device_kernelINS_4gemm6kernel13GemmUniversalIN4cute5tupleIJiiiiEEENS1_10collective13CollectiveMmaINS1_34MainloopSm90TmaGmmaWarpSpecializedILi16ENS5_IJNS4_1CILi2EEENSA_ILi1EEESC_EEENS1_35KernelTmaWarpSpecializedCooperativeEEENS5_IJNSA_ILi384EEENSA_ILi64EEENSA_ILi32EEEEEEaNS5_IJlSC_lEEEaSK_NS4_8TiledMMAINS4_8MMA_AtomIJNS4_4SM904GMMA26MMA_64x64x32_S32S8S8_SS_TNEEEENS4_6LayoutISD_NS5_IJSC_NSA_ILi0EEESS_EEEEENS5_IJNS4_10UnderscoreESV_SV_EEEEENS4_13SM90_TMA_LOADENS4_14ComposedLayoutINS4_7SwizzleILi1ELi4ELi3EEENS4_18smem_ptr_flag_bitsILi8EEENSR_INS5_IJNSA_ILi8EEESI_EEENS5_IJSI_SC_EEEEEEEvNS4_8identityENS4_23SM90_TMA_LOAD_MULTICASTES18_vS19_EENS_8epilogue10collective6detail29Sm90TmaWarpSpecializedAdapterINS1D_15DefaultEpilogueIaSK_SK_NS1C_6thread17LinearCombinationIaLi1EiiLNS1H_9ScaleType4KindE0ELNS_15FloatRoundStyleE2EaEENS1_15EpilogueDefaultEEEEEvvEEEEvNT_6ParamsE --------------------------
	.section	.nv.constant0._ZN7cutlass13device_kernelINS_4gemm6kernel13GemmUniversalIN4cute5tupleIJiiiiEEENS1_10collective13CollectiveMmaINS1_34MainloopSm90TmaGmmaWarpSpecializedILi16ENS5_IJNS4_1CILi2EEENSA_ILi1EEESC_EEENS1_35KernelTmaWarpSpecializedCooperativeEEENS5_IJNSA_ILi384EEENSA_ILi64EEENSA_ILi32EEEEEEaNS5_IJlSC_lEEEaSK_NS4_8TiledMMAINS4_8MMA_AtomIJNS4_4SM904GMMA26MMA_64x64x32_S32S8S8_SS_TNEEEENS4_6LayoutISD_NS5_IJSC_NSA_ILi0EEESS_EEEEENS5_IJNS4_10UnderscoreESV_SV_EEEEENS4_13SM90_TMA_LOADENS4_14ComposedLayoutINS4_7SwizzleILi1ELi4ELi3EEENS4_18smem_ptr_flag_bitsILi8EEENSR_INS5_IJNSA_ILi8EEESI_EEENS5_IJSI_SC_EEEEEEEvNS4_8identityENS4_23SM90_TMA_LOAD_MULTICASTES18_vS19_EENS_8epilogue10collective6detail29Sm90TmaWarpSpecializedAdapterINS1D_15DefaultEpilogueIaSK_SK_NS1C_6thread17LinearCombinationIaLi1EiiLNS1H_9ScaleType4KindE0ELNS_15FloatRoundStyleE2EaEENS1_15EpilogueDefaultEEEEEvvEEEEvNT_6ParamsE,"a",@progbits
	.sectionflags	@""
	.align	4
.nv.constant0._ZN7cutlass13device_kernelINS_4gemm6kernel13GemmUniversalIN4cute5tupleIJiiiiEEENS1_10collective13CollectiveMmaINS1_34MainloopSm90TmaGmmaWarpSpecializedILi16ENS5_IJNS4_1CILi2EEENSA_ILi1EEESC_EEENS1_35KernelTmaWarpSpecializedCooperativeEEENS5_IJNSA_ILi384EEENSA_ILi64EEENSA_ILi32EEEEEEaNS5_IJlSC_lEEEaSK_NS4_8TiledMMAINS4_8MMA_AtomIJNS4_4SM904GMMA26MMA_64x64x32_S32S8S8_SS_TNEEEENS4_6LayoutISD_NS5_IJSC_NSA_ILi0EEESS_EEEEENS5_IJNS4_10UnderscoreESV_SV_EEEEENS4_13SM90_TMA_LOADENS4_14ComposedLayoutINS4_7SwizzleILi1ELi4ELi3EEENS4_18smem_ptr_flag_bitsILi8EEENSR_INS5_IJNSA_ILi8EEESI_EEENS5_IJSI_SC_EEEEEEEvNS4_8identityENS4_23SM90_TMA_LOAD_MULTICASTES18_vS19_EENS_8epilogue10collective6detail29Sm90TmaWarpSpecializedAdapterINS1D_15DefaultEpilogueIaSK_SK_NS1C_6thread17LinearCombinationIaLi1EiiLNS1H_9ScaleType4KindE0ELNS_15FloatRoundStyleE2EaEENS1_15EpilogueDefaultEEEEEvvEEEEvNT_6ParamsE:
	.zero		1664


//--------------------- SYMBOLS --------------------------

	.type		.nv.reservedSmem.offset0,@object
	.size		.nv.reservedSmem.offset0,0x4
	.type		__assertfail,@function
